//
// Generated by NVIDIA NVVM Compiler
//
// Compiler Build ID: CL-36424714
// Cuda compilation tools, release 13.0, V13.0.88
// Based on NVVM 20.0.0
//

.version 9.0
.target sm_100
.address_size 64

	// .globl	_ZN4gevv11kernel_axpyIfEEviT_PKS1_PS1_
// _ZZN4gevv15kernel_dot_2000IfEEviPKT_S3_PS1_E6buffer has been demoted
// _ZZN4gevv12kernel_dot_nIfEEviPKT_S3_PS1_E6buffer has been demoted

.visible .entry _ZN4gevv11kernel_axpyIfEEviT_PKS1_PS1_(
	.param .u32 _ZN4gevv11kernel_axpyIfEEviT_PKS1_PS1__param_0,
	.param .f32 _ZN4gevv11kernel_axpyIfEEviT_PKS1_PS1__param_1,
	.param .u64 .ptr .align 1 _ZN4gevv11kernel_axpyIfEEviT_PKS1_PS1__param_2,
	.param .u64 .ptr .align 1 _ZN4gevv11kernel_axpyIfEEviT_PKS1_PS1__param_3
)
{
	.reg .pred 	%p<2>;
	.reg .b32 	%r<6>;
	.reg .b32 	%f<5>;
	.reg .b64 	%rd<8>;

	ld.param.u32 	%r2, [_ZN4gevv11kernel_axpyIfEEviT_PKS1_PS1__param_0];
	ld.param.f32 	%f1, [_ZN4gevv11kernel_axpyIfEEviT_PKS1_PS1__param_1];
	ld.param.u64 	%rd1, [_ZN4gevv11kernel_axpyIfEEviT_PKS1_PS1__param_2];
	ld.param.u64 	%rd2, [_ZN4gevv11kernel_axpyIfEEviT_PKS1_PS1__param_3];
	mov.u32 	%r3, %ctaid.x;
	shl.b32 	%r4, %r3, 8;
	mov.u32 	%r5, %tid.x;
	add.s32 	%r1, %r4, %r5;
	setp.ge.s32 	%p1, %r1, %r2;
	@%p1 bra 	$L__BB0_2;
	cvta.to.global.u64 	%rd3, %rd1;
	cvta.to.global.u64 	%rd4, %rd2;
	mul.wide.s32 	%rd5, %r1, 4;
	add.s64 	%rd6, %rd3, %rd5;
	ld.global.f32 	%f2, [%rd6];
	add.s64 	%rd7, %rd4, %rd5;
	ld.global.f32 	%f3, [%rd7];
	fma.rn.f32 	%f4, %f1, %f2, %f3;
	st.global.f32 	[%rd7], %f4;
$L__BB0_2:
	ret;

}
	// .globl	_ZN4gevv11kernel_scalIfEEviT_PS1_
.visible .entry _ZN4gevv11kernel_scalIfEEviT_PS1_(
	.param .u32 _ZN4gevv11kernel_scalIfEEviT_PS1__param_0,
	.param .f32 _ZN4gevv11kernel_scalIfEEviT_PS1__param_1,
	.param .u64 .ptr .align 1 _ZN4gevv11kernel_scalIfEEviT_PS1__param_2
)
{
	.reg .pred 	%p<2>;
	.reg .b32 	%r<6>;
	.reg .b32 	%f<4>;
	.reg .b64 	%rd<5>;

	ld.param.u32 	%r2, [_ZN4gevv11kernel_scalIfEEviT_PS1__param_0];
	ld.param.f32 	%f1, [_ZN4gevv11kernel_scalIfEEviT_PS1__param_1];
	ld.param.u64 	%rd1, [_ZN4gevv11kernel_scalIfEEviT_PS1__param_2];
	mov.u32 	%r3, %ctaid.x;
	shl.b32 	%r4, %r3, 8;
	mov.u32 	%r5, %tid.x;
	add.s32 	%r1, %r4, %r5;
	setp.ge.s32 	%p1, %r1, %r2;
	@%p1 bra 	$L__BB1_2;
	cvta.to.global.u64 	%rd2, %rd1;
	mul.wide.s32 	%rd3, %r1, 4;
	add.s64 	%rd4, %rd2, %rd3;
	ld.global.f32 	%f2, [%rd4];
	mul.f32 	%f3, %f1, %f2;
	st.global.f32 	[%rd4], %f3;
$L__BB1_2:
	ret;

}
	// .globl	_ZN4gevv12kernel_axpbyIfEEviT_PKS1_S1_PS1_
.visible .entry _ZN4gevv12kernel_axpbyIfEEviT_PKS1_S1_PS1_(
	.param .u32 _ZN4gevv12kernel_axpbyIfEEviT_PKS1_S1_PS1__param_0,
	.param .f32 _ZN4gevv12kernel_axpbyIfEEviT_PKS1_S1_PS1__param_1,
	.param .u64 .ptr .align 1 _ZN4gevv12kernel_axpbyIfEEviT_PKS1_S1_PS1__param_2,
	.param .f32 _ZN4gevv12kernel_axpbyIfEEviT_PKS1_S1_PS1__param_3,
	.param .u64 .ptr .align 1 _ZN4gevv12kernel_axpbyIfEEviT_PKS1_S1_PS1__param_4
)
{
	.reg .pred 	%p<2>;
	.reg .b32 	%r<6>;
	.reg .b32 	%f<7>;
	.reg .b64 	%rd<8>;

	ld.param.u32 	%r2, [_ZN4gevv12kernel_axpbyIfEEviT_PKS1_S1_PS1__param_0];
	ld.param.f32 	%f1, [_ZN4gevv12kernel_axpbyIfEEviT_PKS1_S1_PS1__param_1];
	ld.param.u64 	%rd1, [_ZN4gevv12kernel_axpbyIfEEviT_PKS1_S1_PS1__param_2];
	ld.param.f32 	%f2, [_ZN4gevv12kernel_axpbyIfEEviT_PKS1_S1_PS1__param_3];
	ld.param.u64 	%rd2, [_ZN4gevv12kernel_axpbyIfEEviT_PKS1_S1_PS1__param_4];
	mov.u32 	%r3, %ctaid.x;
	shl.b32 	%r4, %r3, 8;
	mov.u32 	%r5, %tid.x;
	add.s32 	%r1, %r4, %r5;
	setp.ge.s32 	%p1, %r1, %r2;
	@%p1 bra 	$L__BB2_2;
	cvta.to.global.u64 	%rd3, %rd1;
	cvta.to.global.u64 	%rd4, %rd2;
	mul.wide.s32 	%rd5, %r1, 4;
	add.s64 	%rd6, %rd3, %rd5;
	ld.global.f32 	%f3, [%rd6];
	add.s64 	%rd7, %rd4, %rd5;
	ld.global.f32 	%f4, [%rd7];
	mul.f32 	%f5, %f2, %f4;
	fma.rn.f32 	%f6, %f1, %f3, %f5;
	st.global.f32 	[%rd7], %f6;
$L__BB2_2:
	ret;

}
	// .globl	_ZN4gevv15kernel_dot_2000IfEEviPKT_S3_PS1_
.visible .entry _ZN4gevv15kernel_dot_2000IfEEviPKT_S3_PS1_(
	.param .u32 _ZN4gevv15kernel_dot_2000IfEEviPKT_S3_PS1__param_0,
	.param .u64 .ptr .align 1 _ZN4gevv15kernel_dot_2000IfEEviPKT_S3_PS1__param_1,
	.param .u64 .ptr .align 1 _ZN4gevv15kernel_dot_2000IfEEviPKT_S3_PS1__param_2,
	.param .u64 .ptr .align 1 _ZN4gevv15kernel_dot_2000IfEEviPKT_S3_PS1__param_3
)
{
	.reg .pred 	%p<10>;
	.reg .b32 	%r<14>;
	.reg .b32 	%f<53>;
	.reg .b64 	%rd<10>;
	// demoted variable
	.shared .align 4 .b8 _ZZN4gevv15kernel_dot_2000IfEEviPKT_S3_PS1_E6buffer[1024];
	ld.param.u64 	%rd1, [_ZN4gevv15kernel_dot_2000IfEEviPKT_S3_PS1__param_1];
	ld.param.u64 	%rd2, [_ZN4gevv15kernel_dot_2000IfEEviPKT_S3_PS1__param_2];
	ld.param.u64 	%rd3, [_ZN4gevv15kernel_dot_2000IfEEviPKT_S3_PS1__param_3];
	mov.u32 	%r1, %tid.x;
	setp.gt.u32 	%p1, %r1, 249;
	mov.f32 	%f52, 0f00000000;
	@%p1 bra 	$L__BB3_2;
	cvta.to.global.u64 	%rd4, %rd1;
	cvta.to.global.u64 	%rd5, %rd2;
	shl.b32 	%r3, %r1, 3;
	mul.wide.u32 	%rd6, %r3, 4;
	add.s64 	%rd7, %rd4, %rd6;
	ld.global.f32 	%f4, [%rd7];
	add.s64 	%rd8, %rd5, %rd6;
	ld.global.f32 	%f5, [%rd8];
	fma.rn.f32 	%f6, %f4, %f5, 0f00000000;
	ld.global.f32 	%f7, [%rd7+4];
	ld.global.f32 	%f8, [%rd8+4];
	fma.rn.f32 	%f9, %f7, %f8, %f6;
	ld.global.f32 	%f10, [%rd7+8];
	ld.global.f32 	%f11, [%rd8+8];
	fma.rn.f32 	%f12, %f10, %f11, %f9;
	ld.global.f32 	%f13, [%rd7+12];
	ld.global.f32 	%f14, [%rd8+12];
	fma.rn.f32 	%f15, %f13, %f14, %f12;
	ld.global.f32 	%f16, [%rd7+16];
	ld.global.f32 	%f17, [%rd8+16];
	fma.rn.f32 	%f18, %f16, %f17, %f15;
	ld.global.f32 	%f19, [%rd7+20];
	ld.global.f32 	%f20, [%rd8+20];
	fma.rn.f32 	%f21, %f19, %f20, %f18;
	ld.global.f32 	%f22, [%rd7+24];
	ld.global.f32 	%f23, [%rd8+24];
	fma.rn.f32 	%f24, %f22, %f23, %f21;
	ld.global.f32 	%f25, [%rd7+28];
	ld.global.f32 	%f26, [%rd8+28];
	fma.rn.f32 	%f52, %f25, %f26, %f24;
$L__BB3_2:
	shl.b32 	%r4, %r1, 2;
	mov.u32 	%r5, _ZZN4gevv15kernel_dot_2000IfEEviPKT_S3_PS1_E6buffer;
	add.s32 	%r2, %r5, %r4;
	st.shared.f32 	[%r2], %f52;
	bar.sync 	0;
	and.b32  	%r6, %r1, 1;
	setp.eq.b32 	%p2, %r6, 1;
	@%p2 bra 	$L__BB3_4;
	ld.shared.f32 	%f27, [%r2+4];
	ld.shared.f32 	%f28, [%r2];
	add.f32 	%f29, %f27, %f28;
	st.shared.f32 	[%r2], %f29;
$L__BB3_4:
	bar.sync 	0;
	and.b32  	%r7, %r1, 3;
	setp.ne.s32 	%p3, %r7, 0;
	@%p3 bra 	$L__BB3_6;
	ld.shared.f32 	%f30, [%r2+8];
	ld.shared.f32 	%f31, [%r2];
	add.f32 	%f32, %f30, %f31;
	st.shared.f32 	[%r2], %f32;
$L__BB3_6:
	bar.sync 	0;
	and.b32  	%r8, %r1, 7;
	setp.ne.s32 	%p4, %r8, 0;
	@%p4 bra 	$L__BB3_8;
	ld.shared.f32 	%f33, [%r2+16];
	ld.shared.f32 	%f34, [%r2];
	add.f32 	%f35, %f33, %f34;
	st.shared.f32 	[%r2], %f35;
$L__BB3_8:
	bar.sync 	0;
	and.b32  	%r9, %r1, 15;
	setp.ne.s32 	%p5, %r9, 0;
	@%p5 bra 	$L__BB3_10;
	ld.shared.f32 	%f36, [%r2+32];
	ld.shared.f32 	%f37, [%r2];
	add.f32 	%f38, %f36, %f37;
	st.shared.f32 	[%r2], %f38;
$L__BB3_10:
	bar.sync 	0;
	and.b32  	%r10, %r1, 31;
	setp.ne.s32 	%p6, %r10, 0;
	@%p6 bra 	$L__BB3_12;
	ld.shared.f32 	%f39, [%r2+64];
	ld.shared.f32 	%f40, [%r2];
	add.f32 	%f41, %f39, %f40;
	st.shared.f32 	[%r2], %f41;
$L__BB3_12:
	bar.sync 	0;
	and.b32  	%r11, %r1, 63;
	setp.ne.s32 	%p7, %r11, 0;
	@%p7 bra 	$L__BB3_14;
	ld.shared.f32 	%f42, [%r2+128];
	ld.shared.f32 	%f43, [%r2];
	add.f32 	%f44, %f42, %f43;
	st.shared.f32 	[%r2], %f44;
$L__BB3_14:
	bar.sync 	0;
	and.b32  	%r12, %r1, 127;
	setp.ne.s32 	%p8, %r12, 0;
	@%p8 bra 	$L__BB3_16;
	ld.shared.f32 	%f45, [%r2+256];
	ld.shared.f32 	%f46, [%r2];
	add.f32 	%f47, %f45, %f46;
	st.shared.f32 	[%r2], %f47;
$L__BB3_16:
	bar.sync 	0;
	and.b32  	%r13, %r1, 255;
	setp.ne.s32 	%p9, %r13, 0;
	@%p9 bra 	$L__BB3_18;
	ld.shared.f32 	%f48, [%r2+512];
	ld.shared.f32 	%f49, [%r2];
	add.f32 	%f50, %f48, %f49;
	st.shared.f32 	[%r2], %f50;
$L__BB3_18:
	bar.sync 	0;
	cvta.to.global.u64 	%rd9, %rd3;
	ld.shared.f32 	%f51, [_ZZN4gevv15kernel_dot_2000IfEEviPKT_S3_PS1_E6buffer];
	st.global.f32 	[%rd9], %f51;
	ret;

}
	// .globl	_ZN4gevv12kernel_dot_nIfEEviPKT_S3_PS1_
.visible .entry _ZN4gevv12kernel_dot_nIfEEviPKT_S3_PS1_(
	.param .u32 _ZN4gevv12kernel_dot_nIfEEviPKT_S3_PS1__param_0,
	.param .u64 .ptr .align 1 _ZN4gevv12kernel_dot_nIfEEviPKT_S3_PS1__param_1,
	.param .u64 .ptr .align 1 _ZN4gevv12kernel_dot_nIfEEviPKT_S3_PS1__param_2,
	.param .u64 .ptr .align 1 _ZN4gevv12kernel_dot_nIfEEviPKT_S3_PS1__param_3
)
{
	.reg .pred 	%p<18>;
	.reg .b32 	%r<42>;
	.reg .b32 	%f<140>;
	.reg .b64 	%rd<38>;
	// demoted variable
	.shared .align 4 .b8 _ZZN4gevv12kernel_dot_nIfEEviPKT_S3_PS1_E6buffer[1024];
	ld.param.u32 	%r20, [_ZN4gevv12kernel_dot_nIfEEviPKT_S3_PS1__param_0];
	ld.param.u64 	%rd16, [_ZN4gevv12kernel_dot_nIfEEviPKT_S3_PS1__param_1];
	ld.param.u64 	%rd17, [_ZN4gevv12kernel_dot_nIfEEviPKT_S3_PS1__param_2];
	ld.param.u64 	%rd15, [_ZN4gevv12kernel_dot_nIfEEviPKT_S3_PS1__param_3];
	cvta.to.global.u64 	%rd1, %rd17;
	cvta.to.global.u64 	%rd2, %rd16;
	mov.u32 	%r1, %tid.x;
	add.s32 	%r21, %r20, -256;
	setp.ge.s32 	%p1, %r1, %r21;
	mov.f32 	%f139, 0f00000000;
	@%p1 bra 	$L__BB4_13;
	sub.s32 	%r22, %r20, %r1;
	add.s32 	%r23, %r22, -257;
	shr.u32 	%r24, %r23, 8;
	add.s32 	%r2, %r24, 1;
	and.b32  	%r3, %r2, 15;
	setp.lt.u32 	%p2, %r23, 3840;
	mov.f32 	%f139, 0f00000000;
	mov.u32 	%r38, %r1;
	@%p2 bra 	$L__BB4_4;
	and.b32  	%r25, %r2, 33554416;
	neg.s32 	%r36, %r25;
	mul.wide.u32 	%rd18, %r1, 4;
	or.b64  	%rd19, %rd18, 8192;
	add.s64 	%rd35, %rd2, %rd19;
	add.s64 	%rd34, %rd1, %rd19;
	mov.f32 	%f139, 0f00000000;
	mov.u32 	%r38, %r1;
$L__BB4_3:
	.pragma "nounroll";
	ld.global.f32 	%f18, [%rd35+-8192];
	ld.global.f32 	%f19, [%rd34+-8192];
	fma.rn.f32 	%f20, %f18, %f19, %f139;
	ld.global.f32 	%f21, [%rd35+-7168];
	ld.global.f32 	%f22, [%rd34+-7168];
	fma.rn.f32 	%f23, %f21, %f22, %f20;
	ld.global.f32 	%f24, [%rd35+-6144];
	ld.global.f32 	%f25, [%rd34+-6144];
	fma.rn.f32 	%f26, %f24, %f25, %f23;
	ld.global.f32 	%f27, [%rd35+-5120];
	ld.global.f32 	%f28, [%rd34+-5120];
	fma.rn.f32 	%f29, %f27, %f28, %f26;
	ld.global.f32 	%f30, [%rd35+-4096];
	ld.global.f32 	%f31, [%rd34+-4096];
	fma.rn.f32 	%f32, %f30, %f31, %f29;
	ld.global.f32 	%f33, [%rd35+-3072];
	ld.global.f32 	%f34, [%rd34+-3072];
	fma.rn.f32 	%f35, %f33, %f34, %f32;
	ld.global.f32 	%f36, [%rd35+-2048];
	ld.global.f32 	%f37, [%rd34+-2048];
	fma.rn.f32 	%f38, %f36, %f37, %f35;
	ld.global.f32 	%f39, [%rd35+-1024];
	ld.global.f32 	%f40, [%rd34+-1024];
	fma.rn.f32 	%f41, %f39, %f40, %f38;
	ld.global.f32 	%f42, [%rd35];
	ld.global.f32 	%f43, [%rd34];
	fma.rn.f32 	%f44, %f42, %f43, %f41;
	ld.global.f32 	%f45, [%rd35+1024];
	ld.global.f32 	%f46, [%rd34+1024];
	fma.rn.f32 	%f47, %f45, %f46, %f44;
	ld.global.f32 	%f48, [%rd35+2048];
	ld.global.f32 	%f49, [%rd34+2048];
	fma.rn.f32 	%f50, %f48, %f49, %f47;
	ld.global.f32 	%f51, [%rd35+3072];
	ld.global.f32 	%f52, [%rd34+3072];
	fma.rn.f32 	%f53, %f51, %f52, %f50;
	ld.global.f32 	%f54, [%rd35+4096];
	ld.global.f32 	%f55, [%rd34+4096];
	fma.rn.f32 	%f56, %f54, %f55, %f53;
	ld.global.f32 	%f57, [%rd35+5120];
	ld.global.f32 	%f58, [%rd34+5120];
	fma.rn.f32 	%f59, %f57, %f58, %f56;
	ld.global.f32 	%f60, [%rd35+6144];
	ld.global.f32 	%f61, [%rd34+6144];
	fma.rn.f32 	%f62, %f60, %f61, %f59;
	ld.global.f32 	%f63, [%rd35+7168];
	ld.global.f32 	%f64, [%rd34+7168];
	fma.rn.f32 	%f139, %f63, %f64, %f62;
	add.s32 	%r38, %r38, 4096;
	add.s32 	%r36, %r36, 16;
	add.s64 	%rd35, %rd35, 16384;
	add.s64 	%rd34, %rd34, 16384;
	setp.ne.s32 	%p3, %r36, 0;
	@%p3 bra 	$L__BB4_3;
$L__BB4_4:
	setp.eq.s32 	%p4, %r3, 0;
	@%p4 bra 	$L__BB4_13;
	and.b32  	%r10, %r2, 7;
	setp.lt.u32 	%p5, %r3, 8;
	@%p5 bra 	$L__BB4_7;
	mul.wide.u32 	%rd20, %r38, 4;
	add.s64 	%rd21, %rd2, %rd20;
	ld.global.f32 	%f66, [%rd21];
	add.s64 	%rd22, %rd1, %rd20;
	ld.global.f32 	%f67, [%rd22];
	fma.rn.f32 	%f68, %f66, %f67, %f139;
	ld.global.f32 	%f69, [%rd21+1024];
	ld.global.f32 	%f70, [%rd22+1024];
	fma.rn.f32 	%f71, %f69, %f70, %f68;
	ld.global.f32 	%f72, [%rd21+2048];
	ld.global.f32 	%f73, [%rd22+2048];
	fma.rn.f32 	%f74, %f72, %f73, %f71;
	ld.global.f32 	%f75, [%rd21+3072];
	ld.global.f32 	%f76, [%rd22+3072];
	fma.rn.f32 	%f77, %f75, %f76, %f74;
	ld.global.f32 	%f78, [%rd21+4096];
	ld.global.f32 	%f79, [%rd22+4096];
	fma.rn.f32 	%f80, %f78, %f79, %f77;
	ld.global.f32 	%f81, [%rd21+5120];
	ld.global.f32 	%f82, [%rd22+5120];
	fma.rn.f32 	%f83, %f81, %f82, %f80;
	ld.global.f32 	%f84, [%rd21+6144];
	ld.global.f32 	%f85, [%rd22+6144];
	fma.rn.f32 	%f86, %f84, %f85, %f83;
	ld.global.f32 	%f87, [%rd21+7168];
	ld.global.f32 	%f88, [%rd22+7168];
	fma.rn.f32 	%f139, %f87, %f88, %f86;
	add.s32 	%r38, %r38, 2048;
$L__BB4_7:
	setp.eq.s32 	%p6, %r10, 0;
	@%p6 bra 	$L__BB4_13;
	and.b32  	%r13, %r2, 3;
	setp.lt.u32 	%p7, %r10, 4;
	@%p7 bra 	$L__BB4_10;
	mul.wide.u32 	%rd23, %r38, 4;
	add.s64 	%rd24, %rd2, %rd23;
	ld.global.f32 	%f90, [%rd24];
	add.s64 	%rd25, %rd1, %rd23;
	ld.global.f32 	%f91, [%rd25];
	fma.rn.f32 	%f92, %f90, %f91, %f139;
	ld.global.f32 	%f93, [%rd24+1024];
	ld.global.f32 	%f94, [%rd25+1024];
	fma.rn.f32 	%f95, %f93, %f94, %f92;
	ld.global.f32 	%f96, [%rd24+2048];
	ld.global.f32 	%f97, [%rd25+2048];
	fma.rn.f32 	%f98, %f96, %f97, %f95;
	ld.global.f32 	%f99, [%rd24+3072];
	ld.global.f32 	%f100, [%rd25+3072];
	fma.rn.f32 	%f139, %f99, %f100, %f98;
	add.s32 	%r38, %r38, 1024;
$L__BB4_10:
	setp.eq.s32 	%p8, %r13, 0;
	@%p8 bra 	$L__BB4_13;
	mul.wide.u32 	%rd26, %r38, 4;
	add.s64 	%rd37, %rd1, %rd26;
	add.s64 	%rd36, %rd2, %rd26;
	neg.s32 	%r41, %r13;
$L__BB4_12:
	.pragma "nounroll";
	ld.global.f32 	%f101, [%rd36];
	ld.global.f32 	%f102, [%rd37];
	fma.rn.f32 	%f139, %f101, %f102, %f139;
	add.s64 	%rd37, %rd37, 1024;
	add.s64 	%rd36, %rd36, 1024;
	add.s32 	%r41, %r41, 1;
	setp.ne.s32 	%p9, %r41, 0;
	@%p9 bra 	$L__BB4_12;
$L__BB4_13:
	cvt.u64.u32 	%rd27, %r1;
	cvt.s64.s32 	%rd28, %r20;
	add.s64 	%rd29, %rd28, %rd27;
	shl.b64 	%rd30, %rd29, 2;
	add.s64 	%rd31, %rd2, %rd30;
	ld.global.f32 	%f103, [%rd31+-1024];
	add.s64 	%rd32, %rd1, %rd30;
	ld.global.f32 	%f104, [%rd32+-1024];
	fma.rn.f32 	%f105, %f103, %f104, %f139;
	shl.b32 	%r26, %r1, 2;
	mov.u32 	%r27, _ZZN4gevv12kernel_dot_nIfEEviPKT_S3_PS1_E6buffer;
	add.s32 	%r19, %r27, %r26;
	st.shared.f32 	[%r19], %f105;
	bar.sync 	0;
	and.b32  	%r28, %r1, 1;
	setp.eq.b32 	%p10, %r28, 1;
	@%p10 bra 	$L__BB4_15;
	ld.shared.f32 	%f106, [%r19+4];
	ld.shared.f32 	%f107, [%r19];
	add.f32 	%f108, %f106, %f107;
	st.shared.f32 	[%r19], %f108;
$L__BB4_15:
	bar.sync 	0;
	and.b32  	%r29, %r1, 3;
	setp.ne.s32 	%p11, %r29, 0;
	@%p11 bra 	$L__BB4_17;
	ld.shared.f32 	%f109, [%r19+8];
	ld.shared.f32 	%f110, [%r19];
	add.f32 	%f111, %f109, %f110;
	st.shared.f32 	[%r19], %f111;
$L__BB4_17:
	bar.sync 	0;
	and.b32  	%r30, %r1, 7;
	setp.ne.s32 	%p12, %r30, 0;
	@%p12 bra 	$L__BB4_19;
	ld.shared.f32 	%f112, [%r19+16];
	ld.shared.f32 	%f113, [%r19];
	add.f32 	%f114, %f112, %f113;
	st.shared.f32 	[%r19], %f114;
$L__BB4_19:
	bar.sync 	0;
	and.b32  	%r31, %r1, 15;
	setp.ne.s32 	%p13, %r31, 0;
	@%p13 bra 	$L__BB4_21;
	ld.shared.f32 	%f115, [%r19+32];
	ld.shared.f32 	%f116, [%r19];
	add.f32 	%f117, %f115, %f116;
	st.shared.f32 	[%r19], %f117;
$L__BB4_21:
	bar.sync 	0;
	and.b32  	%r32, %r1, 31;
	setp.ne.s32 	%p14, %r32, 0;
	@%p14 bra 	$L__BB4_23;
	ld.shared.f32 	%f118, [%r19+64];
	ld.shared.f32 	%f119, [%r19];
	add.f32 	%f120, %f118, %f119;
	st.shared.f32 	[%r19], %f120;
$L__BB4_23:
	bar.sync 	0;
	and.b32  	%r33, %r1, 63;
	setp.ne.s32 	%p15, %r33, 0;
	@%p15 bra 	$L__BB4_25;
	ld.shared.f32 	%f121, [%r19+128];
	ld.shared.f32 	%f122, [%r19];
	add.f32 	%f123, %f121, %f122;
	st.shared.f32 	[%r19], %f123;
$L__BB4_25:
	bar.sync 	0;
	and.b32  	%r34, %r1, 127;
	setp.ne.s32 	%p16, %r34, 0;
	@%p16 bra 	$L__BB4_27;
	ld.shared.f32 	%f124, [%r19+256];
	ld.shared.f32 	%f125, [%r19];
	add.f32 	%f126, %f124, %f125;
	st.shared.f32 	[%r19], %f126;
$L__BB4_27:
	bar.sync 	0;
	and.b32  	%r35, %r1, 255;
	setp.ne.s32 	%p17, %r35, 0;
	@%p17 bra 	$L__BB4_29;
	ld.shared.f32 	%f127, [%r19+512];
	ld.shared.f32 	%f128, [%r19];
	add.f32 	%f129, %f127, %f128;
	st.shared.f32 	[%r19], %f129;
$L__BB4_29:
	bar.sync 	0;
	cvta.to.global.u64 	%rd33, %rd15;
	ld.shared.f32 	%f130, [_ZZN4gevv12kernel_dot_nIfEEviPKT_S3_PS1_E6buffer];
	st.global.f32 	[%rd33], %f130;
	ret;

}
	// .globl	_ZN4gevv11kernel_asumIfEEviPKT_PS1_
.visible .entry _ZN4gevv11kernel_asumIfEEviPKT_PS1_(
	.param .u32 _ZN4gevv11kernel_asumIfEEviPKT_PS1__param_0,
	.param .u64 .ptr .align 1 _ZN4gevv11kernel_asumIfEEviPKT_PS1__param_1,
	.param .u64 .ptr .align 1 _ZN4gevv11kernel_asumIfEEviPKT_PS1__param_2
)
{
	.reg .pred 	%p<10>;
	.reg .b32 	%r<23>;
	.reg .b32 	%f<83>;
	.reg .b64 	%rd<18>;

	ld.param.u32 	%r16, [_ZN4gevv11kernel_asumIfEEviPKT_PS1__param_0];
	ld.param.u64 	%rd9, [_ZN4gevv11kernel_asumIfEEviPKT_PS1__param_1];
	ld.param.u64 	%rd8, [_ZN4gevv11kernel_asumIfEEviPKT_PS1__param_2];
	cvta.to.global.u64 	%rd1, %rd9;
	setp.lt.s32 	%p1, %r16, 1;
	mov.f32 	%f82, 0f00000000;
	@%p1 bra 	$L__BB5_13;
	and.b32  	%r1, %r16, 15;
	setp.lt.u32 	%p2, %r16, 16;
	mov.f32 	%f82, 0f00000000;
	mov.b32 	%r20, 0;
	@%p2 bra 	$L__BB5_4;
	and.b32  	%r20, %r16, 2147483632;
	neg.s32 	%r18, %r20;
	add.s64 	%rd16, %rd1, 32;
	mov.f32 	%f82, 0f00000000;
$L__BB5_3:
	.pragma "nounroll";
	ld.global.f32 	%f18, [%rd16+-32];
	add.f32 	%f19, %f82, %f18;
	ld.global.f32 	%f20, [%rd16+-28];
	add.f32 	%f21, %f19, %f20;
	ld.global.f32 	%f22, [%rd16+-24];
	add.f32 	%f23, %f21, %f22;
	ld.global.f32 	%f24, [%rd16+-20];
	add.f32 	%f25, %f23, %f24;
	ld.global.f32 	%f26, [%rd16+-16];
	add.f32 	%f27, %f25, %f26;
	ld.global.f32 	%f28, [%rd16+-12];
	add.f32 	%f29, %f27, %f28;
	ld.global.f32 	%f30, [%rd16+-8];
	add.f32 	%f31, %f29, %f30;
	ld.global.f32 	%f32, [%rd16+-4];
	add.f32 	%f33, %f31, %f32;
	ld.global.f32 	%f34, [%rd16];
	add.f32 	%f35, %f33, %f34;
	ld.global.f32 	%f36, [%rd16+4];
	add.f32 	%f37, %f35, %f36;
	ld.global.f32 	%f38, [%rd16+8];
	add.f32 	%f39, %f37, %f38;
	ld.global.f32 	%f40, [%rd16+12];
	add.f32 	%f41, %f39, %f40;
	ld.global.f32 	%f42, [%rd16+16];
	add.f32 	%f43, %f41, %f42;
	ld.global.f32 	%f44, [%rd16+20];
	add.f32 	%f45, %f43, %f44;
	ld.global.f32 	%f46, [%rd16+24];
	add.f32 	%f47, %f45, %f46;
	ld.global.f32 	%f48, [%rd16+28];
	add.f32 	%f82, %f47, %f48;
	add.s32 	%r18, %r18, 16;
	add.s64 	%rd16, %rd16, 64;
	setp.ne.s32 	%p3, %r18, 0;
	@%p3 bra 	$L__BB5_3;
$L__BB5_4:
	setp.eq.s32 	%p4, %r1, 0;
	@%p4 bra 	$L__BB5_13;
	and.b32  	%r7, %r16, 7;
	setp.lt.u32 	%p5, %r1, 8;
	@%p5 bra 	$L__BB5_7;
	mul.wide.u32 	%rd10, %r20, 4;
	add.s64 	%rd11, %rd1, %rd10;
	ld.global.f32 	%f50, [%rd11];
	add.f32 	%f51, %f82, %f50;
	ld.global.f32 	%f52, [%rd11+4];
	add.f32 	%f53, %f51, %f52;
	ld.global.f32 	%f54, [%rd11+8];
	add.f32 	%f55, %f53, %f54;
	ld.global.f32 	%f56, [%rd11+12];
	add.f32 	%f57, %f55, %f56;
	ld.global.f32 	%f58, [%rd11+16];
	add.f32 	%f59, %f57, %f58;
	ld.global.f32 	%f60, [%rd11+20];
	add.f32 	%f61, %f59, %f60;
	ld.global.f32 	%f62, [%rd11+24];
	add.f32 	%f63, %f61, %f62;
	ld.global.f32 	%f64, [%rd11+28];
	add.f32 	%f82, %f63, %f64;
	add.s32 	%r20, %r20, 8;
$L__BB5_7:
	setp.eq.s32 	%p6, %r7, 0;
	@%p6 bra 	$L__BB5_13;
	and.b32  	%r10, %r16, 3;
	setp.lt.u32 	%p7, %r7, 4;
	@%p7 bra 	$L__BB5_10;
	mul.wide.u32 	%rd12, %r20, 4;
	add.s64 	%rd13, %rd1, %rd12;
	ld.global.f32 	%f66, [%rd13];
	add.f32 	%f67, %f82, %f66;
	ld.global.f32 	%f68, [%rd13+4];
	add.f32 	%f69, %f67, %f68;
	ld.global.f32 	%f70, [%rd13+8];
	add.f32 	%f71, %f69, %f70;
	ld.global.f32 	%f72, [%rd13+12];
	add.f32 	%f82, %f71, %f72;
	add.s32 	%r20, %r20, 4;
$L__BB5_10:
	setp.eq.s32 	%p8, %r10, 0;
	@%p8 bra 	$L__BB5_13;
	mul.wide.u32 	%rd14, %r20, 4;
	add.s64 	%rd17, %rd1, %rd14;
	neg.s32 	%r22, %r10;
$L__BB5_12:
	.pragma "nounroll";
	ld.global.f32 	%f73, [%rd17];
	add.f32 	%f82, %f82, %f73;
	add.s64 	%rd17, %rd17, 4;
	add.s32 	%r22, %r22, 1;
	setp.ne.s32 	%p9, %r22, 0;
	@%p9 bra 	$L__BB5_12;
$L__BB5_13:
	cvta.to.global.u64 	%rd15, %rd8;
	st.global.f32 	[%rd15], %f82;
	ret;

}
	// .globl	_ZN4gevv12kernel_scaleIfEEviT_PKS1_PS1_
.visible .entry _ZN4gevv12kernel_scaleIfEEviT_PKS1_PS1_(
	.param .u32 _ZN4gevv12kernel_scaleIfEEviT_PKS1_PS1__param_0,
	.param .f32 _ZN4gevv12kernel_scaleIfEEviT_PKS1_PS1__param_1,
	.param .u64 .ptr .align 1 _ZN4gevv12kernel_scaleIfEEviT_PKS1_PS1__param_2,
	.param .u64 .ptr .align 1 _ZN4gevv12kernel_scaleIfEEviT_PKS1_PS1__param_3
)
{
	.reg .pred 	%p<2>;
	.reg .b32 	%r<6>;
	.reg .b32 	%f<4>;
	.reg .b64 	%rd<8>;

	ld.param.u32 	%r2, [_ZN4gevv12kernel_scaleIfEEviT_PKS1_PS1__param_0];
	ld.param.f32 	%f1, [_ZN4gevv12kernel_scaleIfEEviT_PKS1_PS1__param_1];
	ld.param.u64 	%rd1, [_ZN4gevv12kernel_scaleIfEEviT_PKS1_PS1__param_2];
	ld.param.u64 	%rd2, [_ZN4gevv12kernel_scaleIfEEviT_PKS1_PS1__param_3];
	mov.u32 	%r3, %ctaid.x;
	shl.b32 	%r4, %r3, 8;
	mov.u32 	%r5, %tid.x;
	add.s32 	%r1, %r4, %r5;
	setp.ge.s32 	%p1, %r1, %r2;
	@%p1 bra 	$L__BB6_2;
	cvta.to.global.u64 	%rd3, %rd1;
	cvta.to.global.u64 	%rd4, %rd2;
	mul.wide.s32 	%rd5, %r1, 4;
	add.s64 	%rd6, %rd3, %rd5;
	ld.global.f32 	%f2, [%rd6];
	mul.f32 	%f3, %f1, %f2;
	add.s64 	%rd7, %rd4, %rd5;
	st.global.f32 	[%rd7], %f3;
$L__BB6_2:
	ret;

}


// ===== COMPILED SASS (sm_100) =====

	.target	sm_100

	.elftype	@"ET_EXEC"


//--------------------- .note.nv.tkinfo           --------------------------
	.section	.note.nv.tkinfo,"",@"SHT_NOTE"
	.sectionflags	@"SHF_NOTE_NV_TKINFO"
	.tkinfo
        /*0018*/ 	.word	0x00000002
        /*0030*/ 	.string	""
        /*0030*/ 	.string	"ptxas"
        /*0030*/ 	.string	"Cuda compilation tools, release 13.0, V13.0.88"
        /*0030*/ 	.string	"Build cuda_13.0.r13.0/compiler.36424714_0"
        /*0030*/ 	.string	"-arch sm_100 -m 64 "



//--------------------- .note.nv.cuinfo           --------------------------
	.section	.note.nv.cuinfo,"",@"SHT_NOTE"
	.sectionflags	@"SHF_NOTE_NV_CUINFO"
        /*0018*/ 	.short	0x0002
        /*001a*/ 	.short	0x0064
        /*001c*/ 	.short	0x0082
	.zero		2


//--------------------- .nv.info                  --------------------------
	.section	.nv.info,"",@"SHT_CUDA_INFO"
	.align	4


	//----- nvinfo : EIATTR_REGCOUNT
	.align		4
        /*0000*/ 	.byte	0x04, 0x2f
        /*0002*/ 	.short	(.L_1 - .L_0)
	.align		4
.L_0:
        /*0004*/ 	.word	index@(_ZN4gevv11kernel_axpyIfEEviT_PKS1_PS1_)
        /*0008*/ 	.word	0x0000000a


	//----- nvinfo : EIATTR_FRAME_SIZE
	.align		4
.L_1:
        /*000c*/ 	.byte	0x04, 0x11
        /*000e*/ 	.short	(.L_3 - .L_2)
	.align		4
.L_2:
        /*0010*/ 	.word	index@(_ZN4gevv11kernel_axpyIfEEviT_PKS1_PS1_)
        /*0014*/ 	.word	0x00000000


	//----- nvinfo : EIATTR_REGCOUNT
	.align		4
.L_3:
        /*0018*/ 	.byte	0x04, 0x2f
        /*001a*/ 	.short	(.L_5 - .L_4)
	.align		4
.L_4:
        /*001c*/ 	.word	index@(_ZN4gevv11kernel_scalIfEEviT_PS1_)
        /*0020*/ 	.word	0x00000008


	//----- nvinfo : EIATTR_FRAME_SIZE
	.align		4
.L_5:
        /*0024*/ 	.byte	0x04, 0x11
        /*0026*/ 	.short	(.L_7 - .L_6)
	.align		4
.L_6:
        /*0028*/ 	.word	index@(_ZN4gevv11kernel_scalIfEEviT_PS1_)
        /*002c*/ 	.word	0x00000000


	//----- nvinfo : EIATTR_REGCOUNT
	.align		4
.L_7:
        /*0030*/ 	.byte	0x04, 0x2f
        /*0032*/ 	.short	(.L_9 - .L_8)
	.align		4
.L_8:
        /*0034*/ 	.word	index@(_ZN4gevv12kernel_axpbyIfEEviT_PKS1_S1_PS1_)
        /*0038*/ 	.word	0x0000000a


	//----- nvinfo : EIATTR_FRAME_SIZE
	.align		4
.L_9:
        /*003c*/ 	.byte	0x04, 0x11
        /*003e*/ 	.short	(.L_11 - .L_10)
	.align		4
.L_10:
        /*0040*/ 	.word	index@(_ZN4gevv12kernel_axpbyIfEEviT_PKS1_S1_PS1_)
        /*0044*/ 	.word	0x00000000


	//----- nvinfo : EIATTR_REGCOUNT
	.align		4
.L_11:
        /*0048*/ 	.byte	0x04, 0x2f
        /*004a*/ 	.short	(.L_13 - .L_12)
	.align		4
.L_12:
        /*004c*/ 	.word	index@(_ZN4gevv15kernel_dot_2000IfEEviPKT_S3_PS1_)
        /*0050*/ 	.word	0x00000018


	//----- nvinfo : EIATTR_FRAME_SIZE
	.align		4
.L_13:
        /*0054*/ 	.byte	0x04, 0x11
        /*0056*/ 	.short	(.L_15 - .L_14)
	.align		4
.L_14:
        /*0058*/ 	.word	index@(_ZN4gevv15kernel_dot_2000IfEEviPKT_S3_PS1_)
        /*005c*/ 	.word	0x00000000


	//----- nvinfo : EIATTR_REGCOUNT
	.align		4
.L_15:
        /*0060*/ 	.byte	0x04, 0x2f
        /*0062*/ 	.short	(.L_17 - .L_16)
	.align		4
.L_16:
        /*0064*/ 	.word	index@(_ZN4gevv12kernel_dot_nIfEEviPKT_S3_PS1_)
        /*0068*/ 	.word	0x0000001d


	//----- nvinfo : EIATTR_FRAME_SIZE
	.align		4
.L_17:
        /*006c*/ 	.byte	0x04, 0x11
        /*006e*/ 	.short	(.L_19 - .L_18)
	.align		4
.L_18:
        /*0070*/ 	.word	index@(_ZN4gevv12kernel_dot_nIfEEviPKT_S3_PS1_)
        /*0074*/ 	.word	0x00000000


	//----- nvinfo : EIATTR_REGCOUNT
	.align		4
.L_19:
        /*0078*/ 	.byte	0x04, 0x2f
        /*007a*/ 	.short	(.L_21 - .L_20)
	.align		4
.L_20:
        /*007c*/ 	.word	index@(_ZN4gevv11kernel_asumIfEEviPKT_PS1_)
        /*0080*/ 	.word	0x0000001f


	//----- nvinfo : EIATTR_FRAME_SIZE
	.align		4
.L_21:
        /*0084*/ 	.byte	0x04, 0x11
        /*0086*/ 	.short	(.L_23 - .L_22)
	.align		4
.L_22:
        /*0088*/ 	.word	index@(_ZN4gevv11kernel_asumIfEEviPKT_PS1_)
        /*008c*/ 	.word	0x00000000


	//----- nvinfo : EIATTR_REGCOUNT
	.align		4
.L_23:
        /*0090*/ 	.byte	0x04, 0x2f
        /*0092*/ 	.short	(.L_25 - .L_24)
	.align		4
.L_24:
        /*0094*/ 	.word	index@(_ZN4gevv12kernel_scaleIfEEviT_PKS1_PS1_)
        /*0098*/ 	.word	0x0000000a


	//----- nvinfo : EIATTR_FRAME_SIZE
	.align		4
.L_25:
        /*009c*/ 	.byte	0x04, 0x11
        /*009e*/ 	.short	(.L_27 - .L_26)
	.align		4
.L_26:
        /*00a0*/ 	.word	index@(_ZN4gevv12kernel_scaleIfEEviT_PKS1_PS1_)
        /*00a4*/ 	.word	0x00000000


	//----- nvinfo : EIATTR_MIN_STACK_SIZE
	.align		4
.L_27:
        /*00a8*/ 	.byte	0x04, 0x12
        /*00aa*/ 	.short	(.L_29 - .L_28)
	.align		4
.L_28:
        /*00ac*/ 	.word	index@(_ZN4gevv12kernel_scaleIfEEviT_PKS1_PS1_)
        /*00b0*/ 	.word	0x00000000


	//----- nvinfo : EIATTR_MIN_STACK_SIZE
	.align		4
.L_29:
        /*00b4*/ 	.byte	0x04, 0x12
        /*00b6*/ 	.short	(.L_31 - .L_30)
	.align		4
.L_30:
        /*00b8*/ 	.word	index@(_ZN4gevv11kernel_asumIfEEviPKT_PS1_)
        /*00bc*/ 	.word	0x00000000


	//----- nvinfo : EIATTR_MIN_STACK_SIZE
	.align		4
.L_31:
        /*00c0*/ 	.byte	0x04, 0x12
        /*00c2*/ 	.short	(.L_33 - .L_32)
	.align		4
.L_32:
        /*00c4*/ 	.word	index@(_ZN4gevv12kernel_dot_nIfEEviPKT_S3_PS1_)
        /*00c8*/ 	.word	0x00000000


	//----- nvinfo : EIATTR_MIN_STACK_SIZE
	.align		4
.L_33:
        /*00cc*/ 	.byte	0x04, 0x12
        /*00ce*/ 	.short	(.L_35 - .L_34)
	.align		4
.L_34:
        /*00d0*/ 	.word	index@(_ZN4gevv15kernel_dot_2000IfEEviPKT_S3_PS1_)
        /*00d4*/ 	.word	0x00000000


	//----- nvinfo : EIATTR_MIN_STACK_SIZE
	.align		4
.L_35:
        /*00d8*/ 	.byte	0x04, 0x12
        /*00da*/ 	.short	(.L_37 - .L_36)
	.align		4
.L_36:
        /*00dc*/ 	.word	index@(_ZN4gevv12kernel_axpbyIfEEviT_PKS1_S1_PS1_)
        /*00e0*/ 	.word	0x00000000


	//----- nvinfo : EIATTR_MIN_STACK_SIZE
	.align		4
.L_37:
        /*00e4*/ 	.byte	0x04, 0x12
        /*00e6*/ 	.short	(.L_39 - .L_38)
	.align		4
.L_38:
        /*00e8*/ 	.word	index@(_ZN4gevv11kernel_scalIfEEviT_PS1_)
        /*00ec*/ 	.word	0x00000000


	//----- nvinfo : EIATTR_MIN_STACK_SIZE
	.align		4
.L_39:
        /*00f0*/ 	.byte	0x04, 0x12
        /*00f2*/ 	.short	(.L_41 - .L_40)
	.align		4
.L_40:
        /*00f4*/ 	.word	index@(_ZN4gevv11kernel_axpyIfEEviT_PKS1_PS1_)
        /*00f8*/ 	.word	0x00000000
.L_41:


//--------------------- .nv.compat                --------------------------
	.section	.nv.compat,"",@"SHT_CUDA_COMPAT_INFO"
	.align	4
        /*0000*/ 	.byte	0x02, 0x09, 0x00, 0x00, 0x02, 0x02, 0x01, 0x00, 0x02, 0x05, 0x05, 0x00, 0x03, 0x07, 0x01, 0x01
        /*0010*/ 	.byte	0x02, 0x03, 0x00, 0x00, 0x02, 0x06, 0x01, 0x00, 0x04, 0x0b, 0x08, 0x00, 0x09, 0x00, 0x00, 0x00
        /*0020*/ 	.byte	0x00, 0x00, 0x00, 0x00


//--------------------- .nv.info._ZN4gevv12kernel_scaleIfEEviT_PKS1_PS1_ --------------------------
	.section	.nv.info._ZN4gevv12kernel_scaleIfEEviT_PKS1_PS1_,"",@"SHT_CUDA_INFO"
	.sectionflags	@""
	.align	4


	//----- nvinfo : EIATTR_CUDA_API_VERSION
	.align		4
        /*0000*/ 	.byte	0x04, 0x37
        /*0002*/ 	.short	(.L_43 - .L_42)
.L_42:
        /*0004*/ 	.word	0x00000082


	//----- nvinfo : EIATTR_KPARAM_INFO
	.align		4
.L_43:
        /*0008*/ 	.byte	0x04, 0x17
        /*000a*/ 	.short	(.L_45 - .L_44)
.L_44:
        /*000c*/ 	.word	0x00000000
        /*0010*/ 	.short	0x0003
        /*0012*/ 	.short	0x0010
        /*0014*/ 	.byte	0x00, 0xf5, 0x21, 0x00


	//----- nvinfo : EIATTR_KPARAM_INFO
	.align		4
.L_45:
        /*0018*/ 	.byte	0x04, 0x17
        /*001a*/ 	.short	(.L_47 - .L_46)
.L_46:
        /*001c*/ 	.word	0x00000000
        /*0020*/ 	.short	0x0002
        /*0022*/ 	.short	0x0008
        /*0024*/ 	.byte	0x00, 0xf5, 0x21, 0x00


	//----- nvinfo : EIATTR_KPARAM_INFO
	.align		4
.L_47:
        /*0028*/ 	.byte	0x04, 0x17
        /*002a*/ 	.short	(.L_49 - .L_48)
.L_48:
        /*002c*/ 	.word	0x00000000
        /*0030*/ 	.short	0x0001
        /*0032*/ 	.short	0x0004
        /*0034*/ 	.byte	0x00, 0xf0, 0x11, 0x00


	//----- nvinfo : EIATTR_KPARAM_INFO
	.align		4
.L_49:
        /*0038*/ 	.byte	0x04, 0x17
        /*003a*/ 	.short	(.L_51 - .L_50)
.L_50:
        /*003c*/ 	.word	0x00000000
        /*0040*/ 	.short	0x0000
        /*0042*/ 	.short	0x0000
        /*0044*/ 	.byte	0x00, 0xf0, 0x11, 0x00


	//----- nvinfo : EIATTR_SPARSE_MMA_MASK
	.align		4
.L_51:
        /*0048*/ 	.byte	0x03, 0x50
        /*004a*/ 	.short	0x0000


	//----- nvinfo : EIATTR_MAXREG_COUNT
	.align		4
        /*004c*/ 	.byte	0x03, 0x1b
        /*004e*/ 	.short	0x00ff


	//----- nvinfo : EIATTR_MERCURY_ISA_VERSION
	.align		4
        /*0050*/ 	.byte	0x03, 0x5f
        /*0052*/ 	.short	0x0101


	//----- nvinfo : EIATTR_VRC_CTA_INIT_COUNT
	.align		4
        /*0054*/ 	.byte	0x02, 0x4a
	.zero		1
	.zero		1


	//----- nvinfo : EIATTR_EXIT_INSTR_OFFSETS
	.align		4
        /*0058*/ 	.byte	0x04, 0x1c
        /*005a*/ 	.short	(.L_53 - .L_52)


	//   ....[0]....
.L_52:
        /*005c*/ 	.word	0x00000060


	//   ....[1]....
        /*0060*/ 	.word	0x00000100


	//----- nvinfo : EIATTR_CBANK_PARAM_SIZE
	.align		4
.L_53:
        /*0064*/ 	.byte	0x03, 0x19
        /*0066*/ 	.short	0x0018


	//----- nvinfo : EIATTR_PARAM_CBANK
	.align		4
        /*0068*/ 	.byte	0x04, 0x0a
        /*006a*/ 	.short	(.L_55 - .L_54)
	.align		4
.L_54:
        /*006c*/ 	.word	index@(.nv.constant0._ZN4gevv12kernel_scaleIfEEviT_PKS1_PS1_)
        /*0070*/ 	.short	0x0380
        /*0072*/ 	.short	0x0018


	//----- nvinfo : EIATTR_SW_WAR
	.align		4
.L_55:
        /*0074*/ 	.byte	0x04, 0x36
        /*0076*/ 	.short	(.L_57 - .L_56)
.L_56:
        /*0078*/ 	.word	0x00000008
.L_57:


//--------------------- .nv.info._ZN4gevv11kernel_asumIfEEviPKT_PS1_ --------------------------
	.section	.nv.info._ZN4gevv11kernel_asumIfEEviPKT_PS1_,"",@"SHT_CUDA_INFO"
	.sectionflags	@""
	.align	4


	//----- nvinfo : EIATTR_CUDA_API_VERSION
	.align		4
        /*0000*/ 	.byte	0x04, 0x37
        /*0002*/ 	.short	(.L_59 - .L_58)
.L_58:
        /*0004*/ 	.word	0x00000082


	//----- nvinfo : EIATTR_KPARAM_INFO
	.align		4
.L_59:
        /*0008*/ 	.byte	0x04, 0x17
        /*000a*/ 	.short	(.L_61 - .L_60)
.L_60:
        /*000c*/ 	.word	0x00000000
        /*0010*/ 	.short	0x0002
        /*0012*/ 	.short	0x0010
        /*0014*/ 	.byte	0x00, 0xf5, 0x21, 0x00


	//----- nvinfo : EIATTR_KPARAM_INFO
	.align		4
.L_61:
        /*0018*/ 	.byte	0x04, 0x17
        /*001a*/ 	.short	(.L_63 - .L_62)
.L_62:
        /*001c*/ 	.word	0x00000000
        /*0020*/ 	.short	0x0001
        /*0022*/ 	.short	0x0008
        /*0024*/ 	.byte	0x00, 0xf5, 0x21, 0x00


	//----- nvinfo : EIATTR_KPARAM_INFO
	.align		4
.L_63:
        /*0028*/ 	.byte	0x04, 0x17
        /*002a*/ 	.short	(.L_65 - .L_64)
.L_64:
        /*002c*/ 	.word	0x00000000
        /*0030*/ 	.short	0x0000
        /*0032*/ 	.short	0x0000
        /*0034*/ 	.byte	0x00, 0xf0, 0x11, 0x00


	//----- nvinfo : EIATTR_SPARSE_MMA_MASK
	.align		4
.L_65:
        /*0038*/ 	.byte	0x03, 0x50
        /*003a*/ 	.short	0x0000


	//----- nvinfo : EIATTR_MAXREG_COUNT
	.align		4
        /*003c*/ 	.byte	0x03, 0x1b
        /*003e*/ 	.short	0x00ff


	//----- nvinfo : EIATTR_MERCURY_ISA_VERSION
	.align		4
        /*0040*/ 	.byte	0x03, 0x5f
        /*0042*/ 	.short	0x0101


	//----- nvinfo : EIATTR_VRC_CTA_INIT_COUNT
	.align		4
        /*0044*/ 	.byte	0x02, 0x4a
	.zero		1
	.zero		1


	//----- nvinfo : EIATTR_EXIT_INSTR_OFFSETS
	.align		4
        /*0048*/ 	.byte	0x04, 0x1c
        /*004a*/ 	.short	(.L_67 - .L_66)


	//   ....[0]....
.L_66:
        /*004c*/ 	.word	0x00000710


	//----- nvinfo : EIATTR_CBANK_PARAM_SIZE
	.align		4
.L_67:
        /*0050*/ 	.byte	0x03, 0x19
        /*0052*/ 	.short	0x0018


	//----- nvinfo : EIATTR_PARAM_CBANK
	.align		4
        /*0054*/ 	.byte	0x04, 0x0a
        /*0056*/ 	.short	(.L_69 - .L_68)
	.align		4
.L_68:
        /*0058*/ 	.word	index@(.nv.constant0._ZN4gevv11kernel_asumIfEEviPKT_PS1_)
        /*005c*/ 	.short	0x0380
        /*005e*/ 	.short	0x0018


	//----- nvinfo : EIATTR_SW_WAR
	.align		4
.L_69:
        /*0060*/ 	.byte	0x04, 0x36
        /*0062*/ 	.short	(.L_71 - .L_70)
.L_70:
        /*0064*/ 	.word	0x00000008
.L_71:


//--------------------- .nv.info._ZN4gevv12kernel_dot_nIfEEviPKT_S3_PS1_ --------------------------
	.section	.nv.info._ZN4gevv12kernel_dot_nIfEEviPKT_S3_PS1_,"",@"SHT_CUDA_INFO"
	.sectionflags	@""
	.align	4


	//----- nvinfo : EIATTR_CUDA_API_VERSION
	.align		4
        /*0000*/ 	.byte	0x04, 0x37
        /*0002*/ 	.short	(.L_73 - .L_72)
.L_72:
        /*0004*/ 	.word	0x00000082


	//----- nvinfo : EIATTR_KPARAM_INFO
	.align		4
.L_73:
        /*0008*/ 	.byte	0x04, 0x17
        /*000a*/ 	.short	(.L_75 - .L_74)
.L_74:
        /*000c*/ 	.word	0x00000000
        /*0010*/ 	.short	0x0003
        /*0012*/ 	.short	0x0018
        /*0014*/ 	.byte	0x00, 0xf5, 0x21, 0x00


	//----- nvinfo : EIATTR_KPARAM_INFO
	.align		4
.L_75:
        /*0018*/ 	.byte	0x04, 0x17
        /*001a*/ 	.short	(.L_77 - .L_76)
.L_76:
        /*001c*/ 	.word	0x00000000
        /*0020*/ 	.short	0x0002
        /*0022*/ 	.short	0x0010
        /*0024*/ 	.byte	0x00, 0xf5, 0x21, 0x00


	//----- nvinfo : EIATTR_KPARAM_INFO
	.align		4
.L_77:
        /*0028*/ 	.byte	0x04, 0x17
        /*002a*/ 	.short	(.L_79 - .L_78)
.L_78:
        /*002c*/ 	.word	0x00000000
        /*0030*/ 	.short	0x0001
        /*0032*/ 	.short	0x0008
        /*0034*/ 	.byte	0x00, 0xf5, 0x21, 0x00


	//----- nvinfo : EIATTR_KPARAM_INFO
	.align		4
.L_79:
        /*0038*/ 	.byte	0x04, 0x17
        /*003a*/ 	.short	(.L_81 - .L_80)
.L_80:
        /*003c*/ 	.word	0x00000000
        /*0040*/ 	.short	0x0000
        /*0042*/ 	.short	0x0000
        /*0044*/ 	.byte	0x00, 0xf0, 0x11, 0x00


	//----- nvinfo : EIATTR_SPARSE_MMA_MASK
	.align		4
.L_81:
        /*0048*/ 	.byte	0x03, 0x50
        /*004a*/ 	.short	0x0000


	//----- nvinfo : EIATTR_MAXREG_COUNT
	.align		4
        /*004c*/ 	.byte	0x03, 0x1b
        /*004e*/ 	.short	0x00ff


	//----- nvinfo : EIATTR_NUM_BARRIERS
	.align		4
        /*0050*/ 	.byte	0x02, 0x4c
        /*0052*/ 	.byte	0x01
	.zero		1


	//----- nvinfo : EIATTR_MERCURY_ISA_VERSION
	.align		4
        /*0054*/ 	.byte	0x03, 0x5f
        /*0056*/ 	.short	0x0101


	//----- nvinfo : EIATTR_VRC_CTA_INIT_COUNT
	.align		4
        /*0058*/ 	.byte	0x02, 0x4a
	.zero		1
	.zero		1


	//----- nvinfo : EIATTR_EXIT_INSTR_OFFSETS
	.align		4
        /*005c*/ 	.byte	0x04, 0x1c
        /*005e*/ 	.short	(.L_83 - .L_82)


	//   ....[0]....
.L_82:
        /*0060*/ 	.word	0x00000f20


	//----- nvinfo : EIATTR_CRS_STACK_SIZE
	.align		4
.L_83:
        /*0064*/ 	.byte	0x04, 0x1e
        /*0066*/ 	.short	(.L_85 - .L_84)
.L_84:
        /*0068*/ 	.word	0x00000000


	//----- nvinfo : EIATTR_CBANK_PARAM_SIZE
	.align		4
.L_85:
        /*006c*/ 	.byte	0x03, 0x19
        /*006e*/ 	.short	0x0020


	//----- nvinfo : EIATTR_PARAM_CBANK
	.align		4
        /*0070*/ 	.byte	0x04, 0x0a
        /*0072*/ 	.short	(.L_87 - .L_86)
	.align		4
.L_86:
        /*0074*/ 	.word	index@(.nv.constant0._ZN4gevv12kernel_dot_nIfEEviPKT_S3_PS1_)
        /*0078*/ 	.short	0x0380
        /*007a*/ 	.short	0x0020


	//----- nvinfo : EIATTR_SW_WAR
	.align		4
.L_87:
        /*007c*/ 	.byte	0x04, 0x36
        /*007e*/ 	.short	(.L_89 - .L_88)
.L_88:
        /*0080*/ 	.word	0x00000008
.L_89:


//--------------------- .nv.info._ZN4gevv15kernel_dot_2000IfEEviPKT_S3_PS1_ --------------------------
	.section	.nv.info._ZN4gevv15kernel_dot_2000IfEEviPKT_S3_PS1_,"",@"SHT_CUDA_INFO"
	.sectionflags	@""
	.align	4


	//----- nvinfo : EIATTR_CUDA_API_VERSION
	.align		4
        /*0000*/ 	.byte	0x04, 0x37
        /*0002*/ 	.short	(.L_91 - .L_90)
.L_90:
        /*0004*/ 	.word	0x00000082


	//----- nvinfo : EIATTR_KPARAM_INFO
	.align		4
.L_91:
        /*0008*/ 	.byte	0x04, 0x17
        /*000a*/ 	.short	(.L_93 - .L_92)
.L_92:
        /*000c*/ 	.word	0x00000000
        /*0010*/ 	.short	0x0003
        /*0012*/ 	.short	0x0018
        /*0014*/ 	.byte	0x00, 0xf5, 0x21, 0x00


	//----- nvinfo : EIATTR_KPARAM_INFO
	.align		4
.L_93:
        /*0018*/ 	.byte	0x04, 0x17
        /*001a*/ 	.short	(.L_95 - .L_94)
.L_94:
        /*001c*/ 	.word	0x00000000
        /*0020*/ 	.short	0x0002
        /*0022*/ 	.short	0x0010
        /*0024*/ 	.byte	0x00, 0xf5, 0x21, 0x00


	//----- nvinfo : EIATTR_KPARAM_INFO
	.align		4
.L_95:
        /*0028*/ 	.byte	0x04, 0x17
        /*002a*/ 	.short	(.L_97 - .L_96)
.L_96:
        /*002c*/ 	.word	0x00000000
        /*0030*/ 	.short	0x0001
        /*0032*/ 	.short	0x0008
        /*0034*/ 	.byte	0x00, 0xf5, 0x21, 0x00


	//----- nvinfo : EIATTR_KPARAM_INFO
	.align		4
.L_97:
        /*0038*/ 	.byte	0x04, 0x17
        /*003a*/ 	.short	(.L_99 - .L_98)
.L_98:
        /*003c*/ 	.word	0x00000000
        /*0040*/ 	.short	0x0000
        /*0042*/ 	.short	0x0000
        /*0044*/ 	.byte	0x00, 0xf0, 0x11, 0x00


	//----- nvinfo : EIATTR_SPARSE_MMA_MASK
	.align		4
.L_99:
        /*0048*/ 	.byte	0x03, 0x50
        /*004a*/ 	.short	0x0000


	//----- nvinfo : EIATTR_MAXREG_COUNT
	.align		4
        /*004c*/ 	.byte	0x03, 0x1b
        /*004e*/ 	.short	0x00ff


	//----- nvinfo : EIATTR_NUM_BARRIERS
	.align		4
        /*0050*/ 	.byte	0x02, 0x4c
        /*0052*/ 	.byte	0x01
	.zero		1


	//----- nvinfo : EIATTR_MERCURY_ISA_VERSION
	.align		4
        /*0054*/ 	.byte	0x03, 0x5f
        /*0056*/ 	.short	0x0101


	//----- nvinfo : EIATTR_VRC_CTA_INIT_COUNT
	.align		4
        /*0058*/ 	.byte	0x02, 0x4a
	.zero		1
	.zero		1


	//----- nvinfo : EIATTR_EXIT_INSTR_OFFSETS
	.align		4
        /*005c*/ 	.byte	0x04, 0x1c
        /*005e*/ 	.short	(.L_101 - .L_100)


	//   ....[0]....
.L_100:
        /*0060*/ 	.word	0x000005f0


	//----- nvinfo : EIATTR_CRS_STACK_SIZE
	.align		4
.L_101:
        /*0064*/ 	.byte	0x04, 0x1e
        /*0066*/ 	.short	(.L_103 - .L_102)
.L_102:
        /*0068*/ 	.word	0x00000000


	//----- nvinfo : EIATTR_CBANK_PARAM_SIZE
	.align		4
.L_103:
        /*006c*/ 	.byte	0x03, 0x19
        /*006e*/ 	.short	0x0020


	//----- nvinfo : EIATTR_PARAM_CBANK
	.align		4
        /*0070*/ 	.byte	0x04, 0x0a
        /*0072*/ 	.short	(.L_105 - .L_104)
	.align		4
.L_104:
        /*0074*/ 	.word	index@(.nv.constant0._ZN4gevv15kernel_dot_2000IfEEviPKT_S3_PS1_)
        /*0078*/ 	.short	0x0380
        /*007a*/ 	.short	0x0020


	//----- nvinfo : EIATTR_SW_WAR
	.align		4
.L_105:
        /*007c*/ 	.byte	0x04, 0x36
        /*007e*/ 	.short	(.L_107 - .L_106)
.L_106:
        /*0080*/ 	.word	0x00000008
.L_107:


//--------------------- .nv.info._ZN4gevv12kernel_axpbyIfEEviT_PKS1_S1_PS1_ --------------------------
	.section	.nv.info._ZN4gevv12kernel_axpbyIfEEviT_PKS1_S1_PS1_,"",@"SHT_CUDA_INFO"
	.sectionflags	@""
	.align	4


	//----- nvinfo : EIATTR_CUDA_API_VERSION
	.align		4
        /*0000*/ 	.byte	0x04, 0x37
        /*0002*/ 	.short	(.L_109 - .L_108)
.L_108:
        /*0004*/ 	.word	0x00000082


	//----- nvinfo : EIATTR_KPARAM_INFO
	.align		4
.L_109:
        /*0008*/ 	.byte	0x04, 0x17
        /*000a*/ 	.short	(.L_111 - .L_110)
.L_110:
        /*000c*/ 	.word	0x00000000
        /*0010*/ 	.short	0x0004
        /*0012*/ 	.short	0x0018
        /*0014*/ 	.byte	0x00, 0xf5, 0x21, 0x00


	//----- nvinfo : EIATTR_KPARAM_INFO
	.align		4
.L_111:
        /*0018*/ 	.byte	0x04, 0x17
        /*001a*/ 	.short	(.L_113 - .L_112)
.L_112:
        /*001c*/ 	.word	0x00000000
        /*0020*/ 	.short	0x0003
        /*0022*/ 	.short	0x0010
        /*0024*/ 	.byte	0x00, 0xf0, 0x11, 0x00


	//----- nvinfo : EIATTR_KPARAM_INFO
	.align		4
.L_113:
        /*0028*/ 	.byte	0x04, 0x17
        /*002a*/ 	.short	(.L_115 - .L_114)
.L_114:
        /*002c*/ 	.word	0x00000000
        /*0030*/ 	.short	0x0002
        /*0032*/ 	.short	0x0008
        /*0034*/ 	.byte	0x00, 0xf5, 0x21, 0x00


	//----- nvinfo : EIATTR_KPARAM_INFO
	.align		4
.L_115:
        /*0038*/ 	.byte	0x04, 0x17
        /*003a*/ 	.short	(.L_117 - .L_116)
.L_116:
        /*003c*/ 	.word	0x00000000
        /*0040*/ 	.short	0x0001
        /*0042*/ 	.short	0x0004
        /*0044*/ 	.byte	0x00, 0xf0, 0x11, 0x00


	//----- nvinfo : EIATTR_KPARAM_INFO
	.align		4
.L_117:
        /*0048*/ 	.byte	0x04, 0x17
        /*004a*/ 	.short	(.L_119 - .L_118)
.L_118:
        /*004c*/ 	.word	0x00000000
        /*0050*/ 	.short	0x0000
        /*0052*/ 	.short	0x0000
        /*0054*/ 	.byte	0x00, 0xf0, 0x11, 0x00


	//----- nvinfo : EIATTR_SPARSE_MMA_MASK
	.align		4
.L_119:
        /*0058*/ 	.byte	0x03, 0x50
        /*005a*/ 	.short	0x0000


	//----- nvinfo : EIATTR_MAXREG_COUNT
	.align		4
        /*005c*/ 	.byte	0x03, 0x1b
        /*005e*/ 	.short	0x00ff


	//----- nvinfo : EIATTR_MERCURY_ISA_VERSION
	.align		4
        /*0060*/ 	.byte	0x03, 0x5f
        /*0062*/ 	.short	0x0101


	//----- nvinfo : EIATTR_VRC_CTA_INIT_COUNT
	.align		4
        /*0064*/ 	.byte	0x02, 0x4a
	.zero		1
	.zero		1


	//----- nvinfo : EIATTR_EXIT_INSTR_OFFSETS
	.align		4
        /*0068*/ 	.byte	0x04, 0x1c
        /*006a*/ 	.short	(.L_121 - .L_120)


	//   ....[0]....
.L_120:
        /*006c*/ 	.word	0x00000060


	//   ....[1]....
        /*0070*/ 	.word	0x00000130


	//----- nvinfo : EIATTR_CBANK_PARAM_SIZE
	.align		4
.L_121:
        /*0074*/ 	.byte	0x03, 0x19
        /*0076*/ 	.short	0x0020


	//----- nvinfo : EIATTR_PARAM_CBANK
	.align		4
        /*0078*/ 	.byte	0x04, 0x0a
        /*007a*/ 	.short	(.L_123 - .L_122)
	.align		4
.L_122:
        /*007c*/ 	.word	index@(.nv.constant0._ZN4gevv12kernel_axpbyIfEEviT_PKS1_S1_PS1_)
        /*0080*/ 	.short	0x0380
        /*0082*/ 	.short	0x0020


	//----- nvinfo : EIATTR_SW_WAR
	.align		4
.L_123:
        /*0084*/ 	.byte	0x04, 0x36
        /*0086*/ 	.short	(.L_125 - .L_124)
.L_124:
        /*0088*/ 	.word	0x00000008
.L_125:


//--------------------- .nv.info._ZN4gevv11kernel_scalIfEEviT_PS1_ --------------------------
	.section	.nv.info._ZN4gevv11kernel_scalIfEEviT_PS1_,"",@"SHT_CUDA_INFO"
	.sectionflags	@""
	.align	4


	//----- nvinfo : EIATTR_CUDA_API_VERSION
	.align		4
        /*0000*/ 	.byte	0x04, 0x37
        /*0002*/ 	.short	(.L_127 - .L_126)
.L_126:
        /*0004*/ 	.word	0x00000082


	//----- nvinfo : EIATTR_KPARAM_INFO
	.align		4
.L_127:
        /*0008*/ 	.byte	0x04, 0x17
        /*000a*/ 	.short	(.L_129 - .L_128)
.L_128:
        /*000c*/ 	.word	0x00000000
        /*0010*/ 	.short	0x0002
        /*0012*/ 	.short	0x0008
        /*0014*/ 	.byte	0x00, 0xf5, 0x21, 0x00


	//----- nvinfo : EIATTR_KPARAM_INFO
	.align		4
.L_129:
        /*0018*/ 	.byte	0x04, 0x17
        /*001a*/ 	.short	(.L_131 - .L_130)
.L_130:
        /*001c*/ 	.word	0x00000000
        /*0020*/ 	.short	0x0001
        /*0022*/ 	.short	0x0004
        /*0024*/ 	.byte	0x00, 0xf0, 0x11, 0x00


	//----- nvinfo : EIATTR_KPARAM_INFO
	.align		4
.L_131:
        /*0028*/ 	.byte	0x04, 0x17
        /*002a*/ 	.short	(.L_133 - .L_132)
.L_132:
        /*002c*/ 	.word	0x00000000
        /*0030*/ 	.short	0x0000
        /*0032*/ 	.short	0x0000
        /*0034*/ 	.byte	0x00, 0xf0, 0x11, 0x00


	//----- nvinfo : EIATTR_SPARSE_MMA_MASK
	.align		4
.L_133:
        /*0038*/ 	.byte	0x03, 0x50
        /*003a*/ 	.short	0x0000


	//----- nvinfo : EIATTR_MAXREG_COUNT
	.align		4
        /*003c*/ 	.byte	0x03, 0x1b
        /*003e*/ 	.short	0x00ff


	//----- nvinfo : EIATTR_MERCURY_ISA_VERSION
	.align		4
        /*0040*/ 	.byte	0x03, 0x5f
        /*0042*/ 	.short	0x0101


	//----- nvinfo : EIATTR_VRC_CTA_INIT_COUNT
	.align		4
        /*0044*/ 	.byte	0x02, 0x4a
	.zero		1
	.zero		1


	//----- nvinfo : EIATTR_EXIT_INSTR_OFFSETS
	.align		4
        /*0048*/ 	.byte	0x04, 0x1c
        /*004a*/ 	.short	(.L_135 - .L_134)


	//   ....[0]....
.L_134:
        /*004c*/ 	.word	0x00000060


	//   ....[1]....
        /*0050*/ 	.word	0x000000e0


	//----- nvinfo : EIATTR_CBANK_PARAM_SIZE
	.align		4
.L_135:
        /*0054*/ 	.byte	0x03, 0x19
        /*0056*/ 	.short	0x0010


	//----- nvinfo : EIATTR_PARAM_CBANK
	.align		4
        /*0058*/ 	.byte	0x04, 0x0a
        /*005a*/ 	.short	(.L_137 - .L_136)
	.align		4
.L_136:
        /*005c*/ 	.word	index@(.nv.constant0._ZN4gevv11kernel_scalIfEEviT_PS1_)
        /*0060*/ 	.short	0x0380
        /*0062*/ 	.short	0x0010


	//----- nvinfo : EIATTR_SW_WAR
	.align		4
.L_137:
        /*0064*/ 	.byte	0x04, 0x36
        /*0066*/ 	.short	(.L_139 - .L_138)
.L_138:
        /*0068*/ 	.word	0x00000008
.L_139:


//--------------------- .nv.info._ZN4gevv11kernel_axpyIfEEviT_PKS1_PS1_ --------------------------
	.section	.nv.info._ZN4gevv11kernel_axpyIfEEviT_PKS1_PS1_,"",@"SHT_CUDA_INFO"
	.sectionflags	@""
	.align	4


	//----- nvinfo : EIATTR_CUDA_API_VERSION
	.align		4
        /*0000*/ 	.byte	0x04, 0x37
        /*0002*/ 	.short	(.L_141 - .L_140)
.L_140:
        /*0004*/ 	.word	0x00000082


	//----- nvinfo : EIATTR_KPARAM_INFO
	.align		4
.L_141:
        /*0008*/ 	.byte	0x04, 0x17
        /*000a*/ 	.short	(.L_143 - .L_142)
.L_142:
        /*000c*/ 	.word	0x00000000
        /*0010*/ 	.short	0x0003
        /*0012*/ 	.short	0x0010
        /*0014*/ 	.byte	0x00, 0xf5, 0x21, 0x00


	//----- nvinfo : EIATTR_KPARAM_INFO
	.align		4
.L_143:
        /*0018*/ 	.byte	0x04, 0x17
        /*001a*/ 	.short	(.L_145 - .L_144)
.L_144:
        /*001c*/ 	.word	0x00000000
        /*0020*/ 	.short	0x0002
        /*0022*/ 	.short	0x0008
        /*0024*/ 	.byte	0x00, 0xf5, 0x21, 0x00


	//----- nvinfo : EIATTR_KPARAM_INFO
	.align		4
.L_145:
        /*0028*/ 	.byte	0x04, 0x17
        /*002a*/ 	.short	(.L_147 - .L_146)
.L_146:
        /*002c*/ 	.word	0x00000000
        /*0030*/ 	.short	0x0001
        /*0032*/ 	.short	0x0004
        /*0034*/ 	.byte	0x00, 0xf0, 0x11, 0x00


	//----- nvinfo : EIATTR_KPARAM_INFO
	.align		4
.L_147:
        /*0038*/ 	.byte	0x04, 0x17
        /*003a*/ 	.short	(.L_149 - .L_148)
.L_148:
        /*003c*/ 	.word	0x00000000
        /*0040*/ 	.short	0x0000
        /*0042*/ 	.short	0x0000
        /*0044*/ 	.byte	0x00, 0xf0, 0x11, 0x00


	//----- nvinfo : EIATTR_SPARSE_MMA_MASK
	.align		4
.L_149:
        /*0048*/ 	.byte	0x03, 0x50
        /*004a*/ 	.short	0x0000


	//----- nvinfo : EIATTR_MAXREG_COUNT
	.align		4
        /*004c*/ 	.byte	0x03, 0x1b
        /*004e*/ 	.short	0x00ff


	//----- nvinfo : EIATTR_MERCURY_ISA_VERSION
	.align		4
        /*0050*/ 	.byte	0x03, 0x5f
        /*0052*/ 	.short	0x0101


	//----- nvinfo : EIATTR_VRC_CTA_INIT_COUNT
	.align		4
        /*0054*/ 	.byte	0x02, 0x4a
	.zero		1
	.zero		1


	//----- nvinfo : EIATTR_EXIT_INSTR_OFFSETS
	.align		4
        /*0058*/ 	.byte	0x04, 0x1c
        /*005a*/ 	.short	(.L_151 - .L_150)


	//   ....[0]....
.L_150:
        /*005c*/ 	.word	0x00000060


	//   ....[1]....
        /*0060*/ 	.word	0x00000110


	//----- nvinfo : EIATTR_CBANK_PARAM_SIZE
	.align		4
.L_151:
        /*0064*/ 	.byte	0x03, 0x19
        /*0066*/ 	.short	0x0018


	//----- nvinfo : EIATTR_PARAM_CBANK
	.align		4
        /*0068*/ 	.byte	0x04, 0x0a
        /*006a*/ 	.short	(.L_153 - .L_152)
	.align		4
.L_152:
        /*006c*/ 	.word	index@(.nv.constant0._ZN4gevv11kernel_axpyIfEEviT_PKS1_PS1_)
        /*0070*/ 	.short	0x0380
        /*0072*/ 	.short	0x0018


	//----- nvinfo : EIATTR_SW_WAR
	.align		4
.L_153:
        /*0074*/ 	.byte	0x04, 0x36
        /*0076*/ 	.short	(.L_155 - .L_154)
.L_154:
        /*0078*/ 	.word	0x00000008
.L_155:


//--------------------- .nv.callgraph             --------------------------
	.section	.nv.callgraph,"",@"SHT_CUDA_CALLGRAPH"
	.align	4
	.sectionentsize	8
	.align		4
        /*0000*/ 	.word	0x00000000
	.align		4
        /*0004*/ 	.word	0xffffffff
	.align		4
        /*0008*/ 	.word	0x00000000
	.align		4
        /*000c*/ 	.word	0xfffffffe
	.align		4
        /*0010*/ 	.word	0x00000000
	.align		4
        /*0014*/ 	.word	0xfffffffd
	.align		4
        /*0018*/ 	.word	0x00000000
	.align		4
        /*001c*/ 	.word	0xfffffffc


//--------------------- .text._ZN4gevv12kernel_scaleIfEEviT_PKS1_PS1_ --------------------------
	.section	.text._ZN4gevv12kernel_scaleIfEEviT_PKS1_PS1_,"ax",@progbits
	.align	128
        .global         _ZN4gevv12kernel_scaleIfEEviT_PKS1_PS1_
        .type           _ZN4gevv12kernel_scaleIfEEviT_PKS1_PS1_,@function
        .size           _ZN4gevv12kernel_scaleIfEEviT_PKS1_PS1_,(.L_x_25 - _ZN4gevv12kernel_scaleIfEEviT_PKS1_PS1_)
        .other          _ZN4gevv12kernel_scaleIfEEviT_PKS1_PS1_,@"STO_CUDA_ENTRY STV_DEFAULT"
_ZN4gevv12kernel_scaleIfEEviT_PKS1_PS1_:
.text._ZN4gevv12kernel_scaleIfEEviT_PKS1_PS1_:
[----:B------:R-:W-:Y:S01]  /*0000*/  LDC R1, c[0x0][0x37c] ;  /* 0x0000df00ff017b82 */ /* 0x000fe20000000800 */
[----:B------:R-:W0:Y:S01]  /*0010*/  S2R R7, SR_CTAID.X ;  /* 0x0000000000077919 */ /* 0x000e220000002500 */
[----:B------:R-:W1:Y:S01]  /*0020*/  LDCU UR4, c[0x0][0x380] ;  /* 0x00007000ff0477ac */ /* 0x000e620008000800 */
[----:B------:R-:W0:Y:S02]  /*0030*/  S2R R0, SR_TID.X ;  /* 0x0000000000007919 */ /* 0x000e240000002100 */
[----:B0-----:R-:W-:-:S04]  /*0040*/  LEA R7, R7, R0, 0x8 ;  /* 0x0000000007077211 */ /* 0x001fc800078e40ff */
[----:B-1----:R-:W-:-:S13]  /*0050*/  ISETP.GE.AND P0, PT, R7, UR4, PT ;  /* 0x0000000407007c0c */ /* 0x002fda000bf06270 */
[----:B------:R-:W-:Y:S05]  /*0060*/  @P0 EXIT ;  /* 0x000000000000094d */ /* 0x000fea0003800000 */
[----:B------:R-:W0:Y:S01]  /*0070*/  LDC.64 R2, c[0x0][0x388] ;  /* 0x0000e200ff027b82 */ /* 0x000e220000000a00 */
[----:B------:R-:W1:Y:S01]  /*0080*/  LDCU.64 UR4, c[0x0][0x358] ;  /* 0x00006b00ff0477ac */ /* 0x000e620008000a00 */
[----:B------:R-:W2:Y:S06]  /*0090*/  LDCU UR6, c[0x0][0x384] ;  /* 0x00007080ff0677ac */ /* 0x000eac0008000800 */
[----:B------:R-:W3:Y:S01]  /*00a0*/  LDC.64 R4, c[0x0][0x390] ;  /* 0x0000e400ff047b82 */ /* 0x000ee20000000a00 */
[----:B0-----:R-:W-:-:S06]  /*00b0*/  IMAD.WIDE R2, R7, 0x4, R2 ;  /* 0x0000000407027825 */ /* 0x001fcc00078e0202 */
[----:B-1----:R-:W2:Y:S01]  /*00c0*/  LDG.E R2, desc[UR4][R2.64] ;  /* 0x0000000402027981 */ /* 0x002ea2000c1e1900 */
[----:B---3--:R-:W-:-:S04]  /*00d0*/  IMAD.WIDE R4, R7, 0x4, R4 ;  /* 0x0000000407047825 */ /* 0x008fc800078e0204 */
[----:B--2---:R-:W-:-:S05]  /*00e0*/  FMUL R7, R2, UR6 ;  /* 0x0000000602077c20 */ /* 0x004fca0008400000 */
[----:B------:R-:W-:Y:S01]  /*00f0*/  STG.E desc[UR4][R4.64], R7 ;  /* 0x0000000704007986 */ /* 0x000fe2000c101904 */
[----:B------:R-:W-:Y:S05]  /*0100*/  EXIT ;  /* 0x000000000000794d */ /* 0x000fea0003800000 */
.L_x_0:
[----:B------:R-:W-:-:S00]  /*0110*/  BRA `(.L_x_0) ;  /* 0xfffffffc00fc7947 */ /* 0x000fc0000383ffff */
[----:B------:R-:W-:-:S00]  /*0120*/  NOP ;  /* 0x0000000000007918 */ /* 0x000fc00000000000 */
        /* <DEDUP_REMOVED lines=13> */
.L_x_25:


//--------------------- .text._ZN4gevv11kernel_asumIfEEviPKT_PS1_ --------------------------
	.section	.text._ZN4gevv11kernel_asumIfEEviPKT_PS1_,"ax",@progbits
	.align	128
        .global         _ZN4gevv11kernel_asumIfEEviPKT_PS1_
        .type           _ZN4gevv11kernel_asumIfEEviPKT_PS1_,@function
        .size           _ZN4gevv11kernel_asumIfEEviPKT_PS1_,(.L_x_26 - _ZN4gevv11kernel_asumIfEEviPKT_PS1_)
        .other          _ZN4gevv11kernel_asumIfEEviPKT_PS1_,@"STO_CUDA_ENTRY STV_DEFAULT"
_ZN4gevv11kernel_asumIfEEviPKT_PS1_:
.text._ZN4gevv11kernel_asumIfEEviPKT_PS1_:
[----:B------:R-:W-:Y:S01]  /*0000*/  LDC R1, c[0x0][0x37c] ;  /* 0x0000df00ff017b82 */ /* 0x000fe20000000800 */
[----:B------:R-:W0:Y:S01]  /*0010*/  LDCU UR6, c[0x0][0x380] ;  /* 0x00007000ff0677ac */ /* 0x000e220008000800 */
[----:B------:R-:W-:Y:S01]  /*0020*/  HFMA2 R0, -RZ, RZ, 0, 0 ;  /* 0x00000000ff007431 */ /* 0x000fe200000001ff */
[----:B------:R-:W1:Y:S01]  /*0030*/  LDCU.64 UR10, c[0x0][0x358] ;  /* 0x00006b00ff0a77ac */ /* 0x000e620008000a00 */
[----:B0-----:R-:W-:-:S09]  /*0040*/  UISETP.GE.AND UP0, UPT, UR6, 0x1, UPT ;  /* 0x000000010600788c */ /* 0x001fd2000bf06270 */
[----:B-1----:R-:W-:Y:S05]  /*0050*/  BRA.U !UP0, `(.L_x_1) ;  /* 0x0000000508a47547 */ /* 0x002fea000b800000 */
[----:B------:R-:W-:Y:S01]  /*0060*/  UISETP.GE.U32.AND UP1, UPT, UR6, 0x10, UPT ;  /* 0x000000100600788c */ /* 0x000fe2000bf26070 */
[----:B------:R-:W-:Y:S01]  /*0070*/  MOV R0, RZ ;  /* 0x000000ff00007202 */ /* 0x000fe20000000f00 */
[----:B------:R-:W-:Y:S01]  /*0080*/  ULOP3.LUT UR7, UR6, 0xf, URZ, 0xc0, !UPT ;  /* 0x0000000f06077892 */ /* 0x000fe2000f8ec0ff */
[----:B------:R-:W-:-:S03]  /*0090*/  MOV R4, RZ ;  /* 0x000000ff00047202 */ /* 0x000fc60000000f00 */
[----:B------:R-:W-:-:S03]  /*00a0*/  UISETP.NE.AND UP0, UPT, UR7, URZ, UPT ;  /* 0x000000ff0700728c */ /* 0x000fc6000bf05270 */
[----:B------:R-:W-:Y:S08]  /*00b0*/  BRA.U !UP1, `(.L_x_2) ;  /* 0x0000000109b87547 */ /* 0x000ff0000b800000 */
[----:B------:R-:W0:Y:S01]  /*00c0*/  LDCU.64 UR4, c[0x0][0x388] ;  /* 0x00007100ff0477ac */ /* 0x000e220008000a00 */
[----:B------:R-:W-:Y:S01]  /*00d0*/  MOV R0, RZ ;  /* 0x000000ff00007202 */ /* 0x000fe20000000f00 */
[----:B------:R-:W-:-:S04]  /*00e0*/  ULOP3.LUT UR8, UR6, 0x7ffffff0, URZ, 0xc0, !UPT ;  /* 0x7ffffff006087892 */ /* 0x000fc8000f8ec0ff */
[----:B------:R-:W-:Y:S02]  /*00f0*/  UIADD3 UR9, UPT, UPT, -UR8, URZ, URZ ;  /* 0x000000ff08097290 */ /* 0x000fe4000fffe1ff */
[----:B------:R-:W-:Y:S01]  /*0100*/  MOV R4, UR8 ;  /* 0x0000000800047c02 */ /* 0x000fe20008000f00 */
[----:B0-----:R-:W-:-:S04]  /*0110*/  UIADD3 UR4, UP1, UPT, UR4, 0x20, URZ ;  /* 0x0000002004047890 */ /* 0x001fc8000ff3e0ff */
[----:B------:R-:W-:Y:S02]  /*0120*/  UIADD3.X UR5, UPT, UPT, URZ, UR5, URZ, UP1, !UPT ;  /* 0x00000005ff057290 */ /* 0x000fe40008ffe4ff */
[----:B------:R-:W-:-:S04]  /*0130*/  MOV R2, UR4 ;  /* 0x0000000400027c02 */ /* 0x000fc80008000f00 */
[----:B------:R-:W-:-:S07]  /*0140*/  MOV R3, UR5 ;  /* 0x0000000500037c02 */ /* 0x000fce0008000f00 */
.L_x_3:
[----:B------:R-:W2:Y:S04]  /*0150*/  LDG.E R11, desc[UR10][R2.64+-0x20] ;  /* 0xffffe00a020b7981 */ /* 0x000ea8000c1e1900 */
[----:B------:R-:W3:Y:S04]  /*0160*/  LDG.E R12, desc[UR10][R2.64+-0x1c] ;  /* 0xffffe40a020c7981 */ /* 0x000ee8000c1e1900 */
[----:B------:R-:W4:Y:S04]  /*0170*/  LDG.E R14, desc[UR10][R2.64+-0x18] ;  /* 0xffffe80a020e7981 */ /* 0x000f28000c1e1900 */
[----:B------:R-:W5:Y:S04]  /*0180*/  LDG.E R16, desc[UR10][R2.64+-0x14] ;  /* 0xffffec0a02107981 */ /* 0x000f68000c1e1900 */
        /* <DEDUP_REMOVED lines=11> */
[----:B------:R0:W5:Y:S01]  /*0240*/  LDG.E R5, desc[UR10][R2.64+0x1c] ;  /* 0x00001c0a02057981 */ /* 0x000162000c1e1900 */
[----:B------:R-:W-:-:S04]  /*0250*/  UIADD3 UR9, UPT, UPT, UR9, 0x10, URZ ;  /* 0x0000001009097890 */ /* 0x000fc8000fffe0ff */
[----:B------:R-:W-:Y:S01]  /*0260*/  UISETP.NE.AND UP1, UPT, UR9, URZ, UPT ;  /* 0x000000ff0900728c */ /* 0x000fe2000bf25270 */
[----:B0-----:R-:W-:-:S04]  /*0270*/  IADD3 R2, P0, PT, R2, 0x40, RZ ;  /* 0x0000004002027810 */ /* 0x001fc80007f1e0ff */
[----:B------:R-:W-:Y:S01]  /*0280*/  IADD3.X R3, PT, PT, RZ, R3, RZ, P0, !PT ;  /* 0x00000003ff037210 */ /* 0x000fe200007fe4ff */
[----:B--2---:R-:W-:-:S04]  /*0290*/  FADD R11, R11, R0 ;  /* 0x000000000b0b7221 */ /* 0x004fc80000000000 */
[----:B---3--:R-:W-:-:S04]  /*02a0*/  FADD R11, R11, R12 ;  /* 0x0000000c0b0b7221 */ /* 0x008fc80000000000 */
[----:B----4-:R-:W-:-:S04]  /*02b0*/  FADD R11, R11, R14 ;  /* 0x0000000e0b0b7221 */ /* 0x010fc80000000000 */
[----:B-----5:R-:W-:-:S04]  /*02c0*/  FADD R11, R11, R16 ;  /* 0x000000100b0b7221 */ /* 0x020fc80000000000 */
[----:B------:R-:W-:-:S04]  /*02d0*/  FADD R11, R11, R18 ;  /* 0x000000120b0b7221 */ /* 0x000fc80000000000 */
        /* <DEDUP_REMOVED lines=10> */
[----:B------:R-:W-:Y:S01]  /*0380*/  FADD R0, R6, R5 ;  /* 0x0000000506007221 */ /* 0x000fe20000000000 */
[----:B------:R-:W-:Y:S06]  /*0390*/  BRA.U UP1, `(.L_x_3) ;  /* 0xfffffffd016c7547 */ /* 0x000fec000b83ffff */
.L_x_2:
[----:B------:R-:W-:Y:S05]  /*03a0*/  BRA.U !UP0, `(.L_x_1) ;  /* 0x0000000108d07547 */ /* 0x000fea000b800000 */
[----:B------:R-:W-:Y:S02]  /*03b0*/  UISETP.GE.U32.AND UP0, UPT, UR7, 0x8, UPT ;  /* 0x000000080700788c */ /* 0x000fe4000bf06070 */
[----:B------:R-:W-:-:S04]  /*03c0*/  ULOP3.LUT UR5, UR6, 0x7, URZ, 0xc0, !UPT ;  /* 0x0000000706057892 */ /* 0x000fc8000f8ec0ff */
[----:B------:R-:W-:-:S03]  /*03d0*/  UISETP.NE.AND UP1, UPT, UR5, URZ, UPT ;  /* 0x000000ff0500728c */ /* 0x000fc6000bf25270 */
[----:B------:R-:W-:Y:S08]  /*03e0*/  BRA.U !UP0, `(.L_x_4) ;  /* 0x00000001084c7547 */ /* 0x000ff0000b800000 */
[----:B------:R-:W0:Y:S02]  /*03f0*/  LDC.64 R2, c[0x0][0x388] ;  /* 0x0000e200ff027b82 */ /* 0x000e240000000a00 */
[----:B0-----:R-:W-:-:S05]  /*0400*/  IMAD.WIDE.U32 R2, R4, 0x4, R2 ;  /* 0x0000000404027825 */ /* 0x001fca00078e0002 */
[----:B------:R-:W2:Y:S04]  /*0410*/  LDG.E R5, desc[UR10][R2.64] ;  /* 0x0000000a02057981 */ /* 0x000ea8000c1e1900 */
[----:B------:R-:W3:Y:S04]  /*0420*/  LDG.E R6, desc[UR10][R2.64+0x4] ;  /* 0x0000040a02067981 */ /* 0x000ee8000c1e1900 */
[----:B------:R-:W4:Y:S04]  /*0430*/  LDG.E R8, desc[UR10][R2.64+0x8] ;  /* 0x0000080a02087981 */ /* 0x000f28000c1e1900 */
[----:B------:R-:W5:Y:S04]  /*0440*/  LDG.E R10, desc[UR10][R2.64+0xc] ;  /* 0x00000c0a020a7981 */ /* 0x000f68000c1e1900 */
[----:B------:R-:W5:Y:S04]  /*0450*/  LDG.E R12, desc[UR10][R2.64+0x10] ;  /* 0x0000100a020c7981 */ /* 0x000f68000c1e1900 */
[----:B------:R-:W5:Y:S04]  /*0460*/  LDG.E R14, desc[UR10][R2.64+0x14] ;  /* 0x0000140a020e7981 */ /* 0x000f68000c1e1900 */
[----:B------:R-:W5:Y:S04]  /*0470*/  LDG.E R16, desc[UR10][R2.64+0x18] ;  /* 0x0000180a02107981 */ /* 0x000f68000c1e1900 */
[----:B------:R-:W5:Y:S01]  /*0480*/  LDG.E R18, desc[UR10][R2.64+0x1c] ;  /* 0x00001c0a02127981 */ /* 0x000f62000c1e1900 */
[----:B------:R-:W-:Y:S01]  /*0490*/  IADD3 R4, PT, PT, R4, 0x8, RZ ;  /* 0x0000000804047810 */ /* 0x000fe20007ffe0ff */
[----:B--2---:R-:W-:-:S04]  /*04a0*/  FADD R5, R0, R5 ;  /* 0x0000000500057221 */ /* 0x004fc80000000000 */
[----:B---3--:R-:W-:-:S04]  /*04b0*/  FADD R5, R5, R6 ;  /* 0x0000000605057221 */ /* 0x008fc80000000000 */
[----:B----4-:R-:W-:-:S04]  /*04c0*/  FADD R5, R5, R8 ;  /* 0x0000000805057221 */ /* 0x010fc80000000000 */
[----:B-----5:R-:W-:-:S04]  /*04d0*/  FADD R5, R5, R10 ;  /* 0x0000000a05057221 */ /* 0x020fc80000000000 */
[----:B------:R-:W-:-:S04]  /*04e0*/  FADD R5, R5, R12 ;  /* 0x0000000c05057221 */ /* 0x000fc80000000000 */
[----:B------:R-:W-:-:S04]  /*04f0*/  FADD R5, R5, R14 ;  /* 0x0000000e05057221 */ /* 0x000fc80000000000 */
[----:B------:R-:W-:-:S04]  /*0500*/  FADD R5, R5, R16 ;  /* 0x0000001005057221 */ /* 0x000fc80000000000 */
[----:B------:R-:W-:-:S07]  /*0510*/  FADD R0, R5, R18 ;  /* 0x0000001205007221 */ /* 0x000fce0000000000 */
.L_x_4:
        /* <DEDUP_REMOVED lines=10> */
[----:B------:R-:W5:Y:S01]  /*05c0*/  LDG.E R10, desc[UR10][R2.64+0xc] ;  /* 0x00000c0a020a7981 */ /* 0x000f62000c1e1900 */
[----:B------:R-:W-:Y:S01]  /*05d0*/  IADD3 R4, PT, PT, R4, 0x4, RZ ;  /* 0x0000000404047810 */ /* 0x000fe20007ffe0ff */
[----:B--2---:R-:W-:-:S04]  /*05e0*/  FADD R5, R0, R5 ;  /* 0x0000000500057221 */ /* 0x004fc80000000000 */
[----:B---3--:R-:W-:-:S04]  /*05f0*/  FADD R5, R5, R6 ;  /* 0x0000000605057221 */ /* 0x008fc80000000000 */
[----:B----4-:R-:W-:-:S04]  /*0600*/  FADD R5, R5, R8 ;  /* 0x0000000805057221 */ /* 0x010fc80000000000 */
[----:B-----5:R-:W-:-:S07]  /*0610*/  FADD R0, R5, R10 ;  /* 0x0000000a05007221 */ /* 0x020fce0000000000 */
.L_x_5:
[----:B------:R-:W-:Y:S05]  /*0620*/  BRA.U !UP1, `(.L_x_1) ;  /* 0x0000000109307547 */ /* 0x000fea000b800000 */
[----:B------:R-:W0:Y:S01]  /*0630*/  LDC.64 R2, c[0x0][0x388] ;  /* 0x0000e200ff027b82 */ /* 0x000e220000000a00 */
[----:B------:R-:W-:Y:S01]  /*0640*/  UIADD3 UR4, UPT, UPT, -UR4, URZ, URZ ;  /* 0x000000ff04047290 */ /* 0x000fe2000fffe1ff */
[----:B0-----:R-:W-:-:S11]  /*0650*/  IMAD.WIDE.U32 R4, R4, 0x4, R2 ;  /* 0x0000000404047825 */ /* 0x001fd600078e0002 */
.L_x_6:
[----:B------:R-:W-:Y:S02]  /*0660*/  MOV R3, R5 ;  /* 0x0000000500037202 */ /* 0x000fe40000000f00 */
[----:B------:R-:W-:-:S05]  /*0670*/  MOV R2, R4 ;  /* 0x0000000400027202 */ /* 0x000fca0000000f00 */
[----:B------:R-:W2:Y:S01]  /*0680*/  LDG.E R3, desc[UR10][R2.64] ;  /* 0x0000000a02037981 */ /* 0x000ea2000c1e1900 */
[----:B------:R-:W-:Y:S01]  /*0690*/  UIADD3 UR4, UPT, UPT, UR4, 0x1, URZ ;  /* 0x0000000104047890 */ /* 0x000fe2000fffe0ff */
[----:B------:R-:W-:-:S03]  /*06a0*/  IADD3 R4, P0, PT, R4, 0x4, RZ ;  /* 0x0000000404047810 */ /* 0x000fc60007f1e0ff */
[----:B------:R-:W-:Y:S01]  /*06b0*/  UISETP.NE.AND UP0, UPT, UR4, URZ, UPT ;  /* 0x000000ff0400728c */ /* 0x000fe2000bf05270 */
[----:B------:R-:W-:Y:S01]  /*06c0*/  IADD3.X R5, PT, PT, RZ, R5, RZ, P0, !PT ;  /* 0x00000005ff057210 */ /* 0x000fe200007fe4ff */
[----:B--2---:R-:W-:-:S07]  /*06d0*/  FADD R0, R3, R0 ;  /* 0x0000000003007221 */ /* 0x004fce0000000000 */
[----:B------:R-:W-:Y:S05]  /*06e0*/  BRA.U UP0, `(.L_x_6) ;  /* 0xfffffffd00dc7547 */ /* 0x000fea000b83ffff */
.L_x_1:
[----:B------:R-:W0:Y:S02]  /*06f0*/  LDC.64 R2, c[0x0][0x390] ;  /* 0x0000e400ff027b82 */ /* 0x000e240000000a00 */
[----:B0-----:R-:W-:Y:S01]  /*0700*/  STG.E desc[UR10][R2.64], R0 ;  /* 0x0000000002007986 */ /* 0x001fe2000c10190a */
[----:B------:R-:W-:Y:S05]  /*0710*/  EXIT ;  /* 0x000000000000794d */ /* 0x000fea0003800000 */
.L_x_7:
        /* <DEDUP_REMOVED lines=14> */
.L_x_26:


//--------------------- .text._ZN4gevv12kernel_dot_nIfEEviPKT_S3_PS1_ --------------------------
	.section	.text._ZN4gevv12kernel_dot_nIfEEviPKT_S3_PS1_,"ax",@progbits
	.align	128
        .global         _ZN4gevv12kernel_dot_nIfEEviPKT_S3_PS1_
        .type           _ZN4gevv12kernel_dot_nIfEEviPKT_S3_PS1_,@function
        .size           _ZN4gevv12kernel_dot_nIfEEviPKT_S3_PS1_,(.L_x_27 - _ZN4gevv12kernel_dot_nIfEEviPKT_S3_PS1_)
        .other          _ZN4gevv12kernel_dot_nIfEEviPKT_S3_PS1_,@"STO_CUDA_ENTRY STV_DEFAULT"
_ZN4gevv12kernel_dot_nIfEEviPKT_S3_PS1_:
.text._ZN4gevv12kernel_dot_nIfEEviPKT_S3_PS1_:
[----:B------:R-:W-:Y:S01]  /*0000*/  LDC R1, c[0x0][0x37c] ;  /* 0x0000df00ff017b82 */ /* 0x000fe20000000800 */
[----:B------:R-:W0:Y:S07]  /*0010*/  S2R R0, SR_TID.X ;  /* 0x0000000000007919 */ /* 0x000e2e0000002100 */
[----:B------:R-:W1:Y:S01]  /*0020*/  LDC R7, c[0x0][0x380] ;  /* 0x0000e000ff077b82 */ /* 0x000e620000000800 */
[----:B------:R-:W2:Y:S01]  /*0030*/  LDCU.64 UR6, c[0x0][0x358] ;  /* 0x00006b00ff0677ac */ /* 0x000ea20008000a00 */
[----:B------:R-:W-:Y:S01]  /*0040*/  BSSY.RECONVERGENT B0, `(.L_x_8) ;  /* 0x00000a6000007945 */ /* 0x000fe20003800200 */
[----:B------:R-:W-:Y:S01]  /*0050*/  IMAD.MOV.U32 R12, RZ, RZ, RZ ;  /* 0x000000ffff0c7224 */ /* 0x000fe200078e00ff */
[----:B-1----:R-:W-:-:S04]  /*0060*/  IADD3 R3, PT, PT, R7, -0x100, RZ ;  /* 0xffffff0007037810 */ /* 0x002fc80007ffe0ff */
[----:B0-----:R-:W-:-:S13]  /*0070*/  ISETP.GE.AND P0, PT, R0, R3, PT ;  /* 0x000000030000720c */ /* 0x001fda0003f06270 */
[----:B--2---:R-:W-:Y:S05]  /*0080*/  @P0 BRA `(.L_x_9) ;  /* 0x0000000800840947 */ /* 0x004fea0003800000 */
[----:B------:R-:W-:Y:S01]  /*0090*/  IADD3 R2, PT, PT, -R0, -0x101, R7 ;  /* 0xfffffeff00027810 */ /* 0x000fe20007ffe107 */
[----:B------:R-:W-:Y:S01]  /*00a0*/  BSSY.RECONVERGENT B1, `(.L_x_10) ;  /* 0x000004c000017945 */ /* 0x000fe20003800200 */
[----:B------:R-:W-:Y:S02]  /*00b0*/  HFMA2 R12, -RZ, RZ, 0, 0 ;  /* 0x00000000ff0c7431 */ /* 0x000fe400000001ff */
[----:B------:R-:W-:Y:S01]  /*00c0*/  IMAD.MOV.U32 R6, RZ, RZ, R0 ;  /* 0x000000ffff067224 */ /* 0x000fe200078e0000 */
[C---:B------:R-:W-:Y:S02]  /*00d0*/  ISETP.GE.U32.AND P1, PT, R2.reuse, 0xf00, PT ;  /* 0x00000f000200780c */ /* 0x040fe40003f26070 */
[----:B------:R-:W-:-:S04]  /*00e0*/  LEA.HI R8, R2, 0x1, RZ, 0x18 ;  /* 0x0000000102087811 */ /* 0x000fc800078fc0ff */
[----:B------:R-:W-:-:S04]  /*00f0*/  LOP3.LUT R24, R8, 0xf, RZ, 0xc0, !PT ;  /* 0x0000000f08187812 */ /* 0x000fc800078ec0ff */
[----:B------:R-:W-:-:S03]  /*0100*/  ISETP.NE.AND P0, PT, R24, RZ, PT ;  /* 0x000000ff1800720c */ /* 0x000fc60003f05270 */
[----:B------:R-:W-:Y:S10]  /*0110*/  @!P1 BRA `(.L_x_11) ;  /* 0x0000000400109947 */ /* 0x000ff40003800000 */
[----:B------:R-:W0:Y:S01]  /*0120*/  LDCU.64 UR4, c[0x0][0x388] ;  /* 0x00007100ff0477ac */ /* 0x000e220008000a00 */
[----:B------:R-:W-:Y:S01]  /*0130*/  IMAD.WIDE.U32 R2, R0, 0x4, RZ ;  /* 0x0000000400027825 */ /* 0x000fe200078e00ff */
[----:B------:R-:W-:Y:S01]  /*0140*/  LOP3.LUT R9, R8, 0x1fffff0, RZ, 0xc0, !PT ;  /* 0x01fffff008097812 */ /* 0x000fe200078ec0ff */
[----:B------:R-:W1:Y:S01]  /*0150*/  LDCU.64 UR8, c[0x0][0x390] ;  /* 0x00007200ff0877ac */ /* 0x000e620008000a00 */
[----:B------:R-:W-:Y:S01]  /*0160*/  MOV R12, RZ ;  /* 0x000000ff000c7202 */ /* 0x000fe20000000f00 */
[----:B------:R-:W-:Y:S01]  /*0170*/  IMAD.MOV.U32 R6, RZ, RZ, R0 ;  /* 0x000000ffff067224 */ /* 0x000fe200078e0000 */
[----:B------:R-:W-:Y:S02]  /*0180*/  LOP3.LUT R2, R2, 0x2000, RZ, 0xfc, !PT ;  /* 0x0000200002027812 */ /* 0x000fe400078efcff */
[----:B------:R-:W-:Y:S02]  /*0190*/  IADD3 R9, PT, PT, -R9, RZ, RZ ;  /* 0x000000ff09097210 */ /* 0x000fe40007ffe1ff */
[----:B0-----:R-:W-:-:S02]  /*01a0*/  IADD3 R4, P1, PT, R2, UR4, RZ ;  /* 0x0000000402047c10 */ /* 0x001fc4000ff3e0ff */
[----:B-1----:R-:W-:Y:S02]  /*01b0*/  IADD3 R2, P2, PT, R2, UR8, RZ ;  /* 0x0000000802027c10 */ /* 0x002fe4000ff5e0ff */
[C---:B------:R-:W-:Y:S02]  /*01c0*/  IADD3.X R5, PT, PT, R3.reuse, UR5, RZ, P1, !PT ;  /* 0x0000000503057c10 */ /* 0x040fe40008ffe4ff */
[----:B------:R-:W-:-:S09]  /*01d0*/  IADD3.X R3, PT, PT, R3, UR9, RZ, P2, !PT ;  /* 0x0000000903037c10 */ /* 0x000fd200097fe4ff */
.L_x_12:
[----:B------:R-:W2:Y:S04]  /*01e0*/  LDG.E R13, desc[UR6][R4.64+-0x2000] ;  /* 0xffe00006040d7981 */ /* 0x000ea8000c1e1900 */
[----:B------:R-:W2:Y:S04]  /*01f0*/  LDG.E R14, desc[UR6][R2.64+-0x2000] ;  /* 0xffe00006020e7981 */ /* 0x000ea8000c1e1900 */
[----:B------:R-:W3:Y:S04]  /*0200*/  LDG.E R15, desc[UR6][R4.64+-0x1c00] ;  /* 0xffe40006040f7981 */ /* 0x000ee8000c1e1900 */
[----:B------:R-:W3:Y:S04]  /*0210*/  LDG.E R25, desc[UR6][R2.64+-0x1c00] ;  /* 0xffe4000602197981 */ /* 0x000ee8000c1e1900 */
[----:B------:R-:W4:Y:S04]  /*0220*/  LDG.E R16, desc[UR6][R4.64+-0x1800] ;  /* 0xffe8000604107981 */ /* 0x000f28000c1e1900 */
        /* <DEDUP_REMOVED lines=8> */
[----:B------:R-:W5:Y:S01]  /*02b0*/  LDG.E R11, desc[UR6][R2.64+-0x800] ;  /* 0xfff80006020b7981 */ /* 0x000f62000c1e1900 */
[----:B--2---:R-:W-:-:S03]  /*02c0*/  FFMA R14, R13, R14, R12 ;  /* 0x0000000e0d0e7223 */ /* 0x004fc6000000000c */
[----:B------:R-:W2:Y:S04]  /*02d0*/  LDG.E R12, desc[UR6][R4.64+-0x400] ;  /* 0xfffc0006040c7981 */ /* 0x000ea8000c1e1900 */
[----:B------:R-:W2:Y:S01]  /*02e0*/  LDG.E R13, desc[UR6][R2.64+-0x400] ;  /* 0xfffc0006020d7981 */ /* 0x000ea2000c1e1900 */
[----:B---3--:R-:W-:-:S03]  /*02f0*/  FFMA R25, R15, R25, R14 ;  /* 0x000000190f197223 */ /* 0x008fc6000000000e */
[----:B------:R-:W3:Y:S04]  /*0300*/  LDG.E R14, desc[UR6][R4.64] ;  /* 0x00000006040e7981 */ /* 0x000ee8000c1e1900 */
[----:B------:R-:W3:Y:S01]  /*0310*/  LDG.E R15, desc[UR6][R2.64] ;  /* 0x00000006020f7981 */ /* 0x000ee2000c1e1900 */
[----:B----4-:R-:W-:-:S03]  /*0320*/  FFMA R25, R16, R17, R25 ;  /* 0x0000001110197223 */ /* 0x010fc60000000019 */
[----:B------:R-:W4:Y:S04]  /*0330*/  LDG.E R16, desc[UR6][R4.64+0x400] ;  /* 0x0004000604107981 */ /* 0x000f28000c1e1900 */
[----:B------:R-:W4:Y:S01]  /*0340*/  LDG.E R17, desc[UR6][R2.64+0x400] ;  /* 0x0004000602117981 */ /* 0x000f22000c1e1900 */
[----:B-----5:R-:W-:-:S03]  /*0350*/  FFMA R25, R20, R21, R25 ;  /* 0x0000001514197223 */ /* 0x020fc60000000019 */
[----:B------:R-:W5:Y:S04]  /*0360*/  LDG.E R20, desc[UR6][R4.64+0x800] ;  /* 0x0008000604147981 */ /* 0x000f68000c1e1900 */
[----:B------:R-:W5:Y:S01]  /*0370*/  LDG.E R21, desc[UR6][R2.64+0x800] ;  /* 0x0008000602157981 */ /* 0x000f62000c1e1900 */
[----:B------:R-:W-:-:S03]  /*0380*/  FFMA R25, R22, R23, R25 ;  /* 0x0000001716197223 */ /* 0x000fc60000000019 */
        /* <DEDUP_REMOVED lines=8> */
[----:B--2---:R-:W-:-:S03]  /*0410*/  FFMA R25, R12, R13, R25 ;  /* 0x0000000d0c197223 */ /* 0x004fc60000000019 */
[----:B------:R-:W2:Y:S04]  /*0420*/  LDG.E R13, desc[UR6][R4.64+0x1800] ;  /* 0x00180006040d7981 */ /* 0x000ea8000c1e1900 */
[----:B------:R-:W2:Y:S01]  /*0430*/  LDG.E R12, desc[UR6][R2.64+0x1800] ;  /* 0x00180006020c7981 */ /* 0x000ea2000c1e1900 */
[----:B---3--:R-:W-:-:S03]  /*0440*/  FFMA R25, R14, R15, R25 ;  /* 0x0000000f0e197223 */ /* 0x008fc60000000019 */
[----:B------:R0:W3:Y:S04]  /*0450*/  LDG.E R14, desc[UR6][R4.64+0x1c00] ;  /* 0x001c0006040e7981 */ /* 0x0000e8000c1e1900 */
[----:B------:R1:W3:Y:S01]  /*0460*/  LDG.E R15, desc[UR6][R2.64+0x1c00] ;  /* 0x001c0006020f7981 */ /* 0x0002e2000c1e1900 */
[----:B------:R-:W-:Y:S02]  /*0470*/  VIADD R9, R9, 0x10 ;  /* 0x0000001009097836 */ /* 0x000fe40000000000 */
[----:B----4-:R-:W-:Y:S01]  /*0480*/  FFMA R17, R16, R17, R25 ;  /* 0x0000001110117223 */ /* 0x010fe20000000019 */
[----:B------:R-:W-:Y:S02]  /*0490*/  IADD3 R6, PT, PT, R6, 0x1000, RZ ;  /* 0x0000100006067810 */ /* 0x000fe40007ffe0ff */
[----:B------:R-:W-:-:S02]  /*04a0*/  ISETP.NE.AND P1, PT, R9, RZ, PT ;  /* 0x000000ff0900720c */ /* 0x000fc40003f25270 */
[----:B0-----:R-:W-:Y:S01]  /*04b0*/  IADD3 R4, P2, PT, R4, 0x4000, RZ ;  /* 0x0000400004047810 */ /* 0x001fe20007f5e0ff */
[----:B-----5:R-:W-:Y:S01]  /*04c0*/  FFMA R17, R20, R21, R17 ;  /* 0x0000001514117223 */ /* 0x020fe20000000011 */
[----:B-1----:R-:W-:Y:S02]  /*04d0*/  IADD3 R2, P3, PT, R2, 0x4000, RZ ;  /* 0x0000400002027810 */ /* 0x002fe40007f7e0ff */
[----:B------:R-:W-:-:S03]  /*04e0*/  IADD3.X R5, PT, PT, RZ, R5, RZ, P2, !PT ;  /* 0x00000005ff057210 */ /* 0x000fc600017fe4ff */
[----:B------:R-:W-:Y:S02]  /*04f0*/  IMAD.X R3, RZ, RZ, R3, P3 ;  /* 0x000000ffff037224 */ /* 0x000fe400018e0603 */
[----:B------:R-:W-:-:S04]  /*0500*/  FFMA R17, R22, R23, R17 ;  /* 0x0000001716117223 */ /* 0x000fc80000000011 */
[----:B------:R-:W-:-:S04]  /*0510*/  FFMA R17, R18, R19, R17 ;  /* 0x0000001312117223 */ /* 0x000fc80000000011 */
[----:B------:R-:W-:-:S04]  /*0520*/  FFMA R10, R10, R11, R17 ;  /* 0x0000000b0a0a7223 */ /* 0x000fc80000000011 */
[----:B--2---:R-:W-:-:S04]  /*0530*/  FFMA R13, R13, R12, R10 ;  /* 0x0000000c0d0d7223 */ /* 0x004fc8000000000a */
[----:B---3--:R-:W-:Y:S01]  /*0540*/  FFMA R12, R14, R15, R13 ;  /* 0x0000000f0e0c7223 */ /* 0x008fe2000000000d */
[----:B------:R-:W-:Y:S06]  /*0550*/  @P1 BRA `(.L_x_12) ;  /* 0xfffffffc00201947 */ /* 0x000fec000383ffff */
.L_x_11:
[----:B------:R-:W-:Y:S05]  /*0560*/  BSYNC.RECONVERGENT B1 ;  /* 0x0000000000017941 */ /* 0x000fea0003800200 */
.L_x_10:
[----:B------:R-:W-:Y:S05]  /*0570*/  @!P0 BRA `(.L_x_9) ;  /* 0x0000000400488947 */ /* 0x000fea0003800000 */
[----:B------:R-:W-:Y:S01]  /*0580*/  ISETP.GE.U32.AND P0, PT, R24, 0x8, PT ;  /* 0x000000081800780c */ /* 0x000fe20003f06070 */
[----:B------:R-:W-:Y:S01]  /*0590*/  BSSY.RECONVERGENT B1, `(.L_x_13) ;  /* 0x0000021000017945 */ /* 0x000fe20003800200 */
[----:B------:R-:W-:-:S04]  /*05a0*/  LOP3.LUT R21, R8, 0x7, RZ, 0xc0, !PT ;  /* 0x0000000708157812 */ /* 0x000fc800078ec0ff */
[----:B------:R-:W-:-:S07]  /*05b0*/  ISETP.NE.AND P1, PT, R21, RZ, PT ;  /* 0x000000ff1500720c */ /* 0x000fce0003f25270 */
[----:B------:R-:W-:Y:S06]  /*05c0*/  @!P0 BRA `(.L_x_14) ;  /* 0x0000000000748947 */ /* 0x000fec0003800000 */
[----:B------:R-:W0:Y:S08]  /*05d0*/  LDC.64 R4, c[0x0][0x388] ;  /* 0x0000e200ff047b82 */ /* 0x000e300000000a00 */
[----:B------:R-:W1:Y:S01]  /*05e0*/  LDC.64 R2, c[0x0][0x390] ;  /* 0x0000e400ff027b82 */ /* 0x000e620000000a00 */
[----:B0-----:R-:W-:-:S05]  /*05f0*/  IMAD.WIDE.U32 R4, R6, 0x4, R4 ;  /* 0x0000000406047825 */ /* 0x001fca00078e0004 */
[----:B------:R-:W2:Y:S01]  /*0600*/  LDG.E R17, desc[UR6][R4.64] ;  /* 0x0000000604117981 */ /* 0x000ea2000c1e1900 */
[----:B-1----:R-:W-:-:S03]  /*0610*/  IMAD.WIDE.U32 R2, R6, 0x4, R2 ;  /* 0x0000000406027825 */ /* 0x002fc600078e0002 */
[----:B------:R-:W3:Y:S04]  /*0620*/  LDG.E R20, desc[UR6][R4.64+0x400] ;  /* 0x0004000604147981 */ /* 0x000ee8000c1e1900 */
[----:B------:R-:W2:Y:S04]  /*0630*/  LDG.E R18, desc[UR6][R2.64] ;  /* 0x0000000602127981 */ /* 0x000ea8000c1e1900 */
        /* <DEDUP_REMOVED lines=13> */
[----:B------:R-:W-:-:S02]  /*0710*/  VIADD R6, R6, 0x800 ;  /* 0x0000080006067836 */ /* 0x000fc40000000000 */
[----:B--2---:R-:W-:-:S04]  /*0720*/  FFMA R17, R17, R18, R12 ;  /* 0x0000001211117223 */ /* 0x004fc8000000000c */
[----:B---3--:R-:W-:-:S04]  /*0730*/  FFMA R17, R20, R19, R17 ;  /* 0x0000001314117223 */ /* 0x008fc80000000011 */
[----:B----4-:R-:W-:-:S04]  /*0740*/  FFMA R17, R22, R23, R17 ;  /* 0x0000001716117223 */ /* 0x010fc80000000011 */
[----:B-----5:R-:W-:-:S04]  /*0750*/  FFMA R24, R24, R25, R17 ;  /* 0x0000001918187223 */ /* 0x020fc80000000011 */
[----:B------:R-:W-:-:S04]  /*0760*/  FFMA R16, R15, R16, R24 ;  /* 0x000000100f107223 */ /* 0x000fc80000000018 */
[----:B------:R-:W-:-:S04]  /*0770*/  FFMA R14, R11, R14, R16 ;  /* 0x0000000e0b0e7223 */ /* 0x000fc80000000010 */
[----:B------:R-:W-:-:S04]  /*0780*/  FFMA R10, R9, R10, R14 ;  /* 0x0000000a090a7223 */ /* 0x000fc8000000000e */
[----:B------:R-:W-:-:S07]  /*0790*/  FFMA R12, R13, R26, R10 ;  /* 0x0000001a0d0c7223 */ /* 0x000fce000000000a */
.L_x_14:
[----:B------:R-:W-:Y:S05]  /*07a0*/  BSYNC.RECONVERGENT B1 ;  /* 0x0000000000017941 */ /* 0x000fea0003800200 */
.L_x_13:
        /* <DEDUP_REMOVED lines=17> */
[----:B------:R-:W5:Y:S01]  /*08c0*/  LDG.E R15, desc[UR6][R4.64+0xc00] ;  /* 0x000c0006040f7981 */ /* 0x000f62000c1e1900 */
[----:B------:R-:W-:Y:S01]  /*08d0*/  IADD3 R6, PT, PT, R6, 0x400, RZ ;  /* 0x0000040006067810 */ /* 0x000fe20007ffe0ff */
[----:B--2---:R-:W-:-:S04]  /*08e0*/  FFMA R9, R9, R10, R12 ;  /* 0x0000000a09097223 */ /* 0x004fc8000000000c */
[----:B---3--:R-:W-:-:S04]  /*08f0*/  FFMA R9, R14, R11, R9 ;  /* 0x0000000b0e097223 */ /* 0x008fc80000000009 */
[----:B----4-:R-:W-:-:S04]  /*0900*/  FFMA R9, R16, R13, R9 ;  /* 0x0000000d10097223 */ /* 0x010fc80000000009 */
[----:B-----5:R-:W-:-:S07]  /*0910*/  FFMA R12, R18, R15, R9 ;  /* 0x0000000f120c7223 */ /* 0x020fce0000000009 */
.L_x_16:
[----:B------:R-:W-:Y:S05]  /*0920*/  BSYNC.RECONVERGENT B1 ;  /* 0x0000000000017941 */ /* 0x000fea0003800200 */
.L_x_15:
[----:B------:R-:W-:Y:S05]  /*0930*/  @!P1 BRA `(.L_x_9) ;  /* 0x0000000000589947 */ /* 0x000fea0003800000 */
[----:B------:R-:W0:Y:S01]  /*0940*/  LDC.64 R2, c[0x0][0x390] ;  /* 0x0000e400ff027b82 */ /* 0x000e220000000a00 */
[----:B------:R-:W-:-:S07]  /*0950*/  IADD3 R8, PT, PT, -R8, RZ, RZ ;  /* 0x000000ff08087210 */ /* 0x000fce0007ffe1ff */
[----:B------:R-:W1:Y:S01]  /*0960*/  LDC.64 R4, c[0x0][0x388] ;  /* 0x0000e200ff047b82 */ /* 0x000e620000000a00 */
[----:B0-----:R-:W-:-:S05]  /*0970*/  IMAD.WIDE.U32 R2, R6, 0x4, R2 ;  /* 0x0000000406027825 */ /* 0x001fca00078e0002 */
[----:B------:R-:W-:Y:S01]  /*0980*/  MOV R11, R3 ;  /* 0x00000003000b7202 */ /* 0x000fe20000000f00 */
[----:B-1----:R-:W-:-:S04]  /*0990*/  IMAD.WIDE.U32 R4, R6, 0x4, R4 ;  /* 0x0000000406047825 */ /* 0x002fc800078e0004 */
[----:B------:R-:W-:Y:S01]  /*09a0*/  IMAD.MOV.U32 R6, RZ, RZ, R2 ;  /* 0x000000ffff067224 */ /* 0x000fe200078e0002 */
[----:B------:R-:W-:Y:S01]  /*09b0*/  MOV R2, R4 ;  /* 0x0000000400027202 */ /* 0x000fe20000000f00 */
[----:B------:R-:W-:-:S07]  /*09c0*/  IMAD.MOV.U32 R9, RZ, RZ, R5 ;  /* 0x000000ffff097224 */ /* 0x000fce00078e0005 */
.L_x_17:
[----:B------:R-:W-:Y:S01]  /*09d0*/  MOV R3, R9 ;  /* 0x0000000900037202 */ /* 0x000fe20000000f00 */
[----:B------:R-:W-:Y:S01]  /*09e0*/  IMAD.MOV.U32 R4, RZ, RZ, R6 ;  /* 0x000000ffff047224 */ /* 0x000fe200078e0006 */
[----:B------:R-:W-:-:S04]  /*09f0*/  MOV R5, R11 ;  /* 0x0000000b00057202 */ /* 0x000fc80000000f00 */
[----:B------:R0:W2:Y:S04]  /*0a00*/  LDG.E R3, desc[UR6][R2.64] ;  /* 0x0000000602037981 */ /* 0x0000a8000c1e1900 */
[----:B------:R-:W2:Y:S01]  /*0a10*/  LDG.E R4, desc[UR6][R4.64] ;  /* 0x0000000604047981 */ /* 0x000ea2000c1e1900 */
[----:B------:R-:W-:Y:S02]  /*0a20*/  IADD3 R8, PT, PT, R8, 0x1, RZ ;  /* 0x0000000108087810 */ /* 0x000fe40007ffe0ff */
[----:B------:R-:W-:Y:S02]  /*0a30*/  IADD3 R6, P1, PT, R6, 0x400, RZ ;  /* 0x0000040006067810 */ /* 0x000fe40007f3e0ff */
[----:B------:R-:W-:Y:S02]  /*0a40*/  ISETP.NE.AND P0, PT, R8, RZ, PT ;  /* 0x000000ff0800720c */ /* 0x000fe40003f05270 */
[----:B0-----:R-:W-:Y:S01]  /*0a50*/  IADD3 R2, P2, PT, R2, 0x400, RZ ;  /* 0x0000040002027810 */ /* 0x001fe20007f5e0ff */
[----:B------:R-:W-:-:S03]  /*0a60*/  IMAD.X R11, RZ, RZ, R11, P1 ;  /* 0x000000ffff0b7224 */ /* 0x000fc600008e060b */
[----:B------:R-:W-:Y:S01]  /*0a70*/  IADD3.X R9, PT, PT, RZ, R9, RZ, P2, !PT ;  /* 0x00000009ff097210 */ /* 0x000fe200017fe4ff */
[----:B--2---:R-:W-:-:S06]  /*0a80*/  FFMA R12, R3, R4, R12 ;  /* 0x00000004030c7223 */ /* 0x004fcc000000000c */
[----:B------:R-:W-:Y:S05]  /*0a90*/  @P0 BRA `(.L_x_17) ;  /* 0xfffffffc00cc0947 */ /* 0x000fea000383ffff */
.L_x_9:
[----:B------:R-:W-:Y:S05]  /*0aa0*/  BSYNC.RECONVERGENT B0 ;  /* 0x0000000000007941 */ /* 0x000fea0003800200 */
.L_x_8:
[----:B------:R-:W0:Y:S01]  /*0ab0*/  LDCU.64 UR4, c[0x0][0x388] ;  /* 0x00007100ff0477ac */ /* 0x000e220008000a00 */
[----:B------:R-:W-:Y:S01]  /*0ac0*/  IADD3 R2, P0, PT, R0, R7, RZ ;  /* 0x0000000700027210 */ /* 0x000fe20007f1e0ff */
[----:B------:R-:W1:Y:S03]  /*0ad0*/  LDCU.64 UR8, c[0x0][0x390] ;  /* 0x00007200ff0877ac */ /* 0x000e660008000a00 */
[----:B------:R-:W-:Y:S02]  /*0ae0*/  LEA.HI.X.SX32 R7, R7, RZ, 0x1, P0 ;  /* 0x000000ff07077211 */ /* 0x000fe400000f0eff */
[C---:B------:R-:W-:Y:S02]  /*0af0*/  SHF.L.U32 R6, R2.reuse, 0x2, RZ ;  /* 0x0000000202067819 */ /* 0x040fe400000006ff */
[----:B------:R-:W-:Y:S02]  /*0b00*/  SHF.L.U64.HI R2, R2, 0x2, R7 ;  /* 0x0000000202027819 */ /* 0x000fe40000010207 */
[----:B0-----:R-:W-:-:S02]  /*0b10*/  IADD3 R4, P0, PT, R6, UR4, RZ ;  /* 0x0000000406047c10 */ /* 0x001fc4000ff1e0ff */
[----:B-1----:R-:W-:Y:S02]  /*0b20*/  IADD3 R6, P1, PT, R6, UR8, RZ ;  /* 0x0000000806067c10 */ /* 0x002fe4000ff3e0ff */
[C---:B------:R-:W-:Y:S02]  /*0b30*/  IADD3.X R5, PT, PT, R2.reuse, UR5, RZ, P0, !PT ;  /* 0x0000000502057c10 */ /* 0x040fe400087fe4ff */
[----:B------:R-:W-:-:S04]  /*0b40*/  IADD3.X R7, PT, PT, R2, UR9, RZ, P1, !PT ;  /* 0x0000000902077c10 */ /* 0x000fc80008ffe4ff */
[----:B------:R-:W2:Y:S04]  /*0b50*/  LDG.E R5, desc[UR6][R4.64+-0x400] ;  /* 0xfffc000604057981 */ /* 0x000ea8000c1e1900 */
[----:B------:R-:W2:Y:S01]  /*0b60*/  LDG.E R6, desc[UR6][R6.64+-0x400] ;  /* 0xfffc000606067981 */ /* 0x000ea2000c1e1900 */
[----:B------:R-:W0:Y:S01]  /*0b70*/  S2UR UR5, SR_CgaCtaId ;  /* 0x00000000000579c3 */ /* 0x000e220000008800 */
[----:B------:R-:W-:Y:S01]  /*0b80*/  UMOV UR4, 0x400 ;  /* 0x0000040000047882 */ /* 0x000fe20000000000 */
[C---:B------:R-:W-:Y:S02]  /*0b90*/  LOP3.LUT R2, R0.reuse, 0x1, RZ, 0xc0, !PT ;  /* 0x0000000100027812 */ /* 0x040fe400078ec0ff */
[----:B------:R-:W-:Y:S02]  /*0ba0*/  LOP3.LUT P0, RZ, R0, 0x3, RZ, 0xc0, !PT ;  /* 0x0000000300ff7812 */ /* 0x000fe4000780c0ff */
[----:B------:R-:W-:Y:S01]  /*0bb0*/  ISETP.NE.U32.AND P1, PT, R2, 0x1, PT ;  /* 0x000000010200780c */ /* 0x000fe20003f25070 */
[----:B0-----:R-:W-:-:S06]  /*0bc0*/  ULEA UR4, UR5, UR4, 0x18 ;  /* 0x0000000405047291 */ /* 0x001fcc000f8ec0ff */
[----:B------:R-:W-:Y:S01]  /*0bd0*/  LEA R2, R0, UR4, 0x2 ;  /* 0x0000000400027c11 */ /* 0x000fe2000f8e10ff */
[----:B--2---:R-:W-:-:S05]  /*0be0*/  FFMA R3, R5, R6, R12 ;  /* 0x0000000605037223 */ /* 0x004fca000000000c */
[----:B------:R-:W-:Y:S01]  /*0bf0*/  STS [R2], R3 ;  /* 0x0000000302007388 */ /* 0x000fe20000000800 */
[----:B------:R-:W-:Y:S06]  /*0c00*/  BAR.SYNC.DEFER_BLOCKING 0x0 ;  /* 0x0000000000007b1d */ /* 0x000fec0000010000 */
[----:B------:R-:W-:Y:S04]  /*0c10*/  @P1 LDS R4, [R2+0x4] ;  /* 0x0000040002041984 */ /* 0x000fe80000000800 */
[----:B------:R-:W0:Y:S02]  /*0c20*/  @P1 LDS R5, [R2] ;  /* 0x0000000002051984 */ /* 0x000e240000000800 */
[----:B0-----:R-:W-:-:S05]  /*0c30*/  @P1 FADD R5, R4, R5 ;  /* 0x0000000504051221 */ /* 0x001fca0000000000 */
[----:B------:R-:W-:Y:S01]  /*0c40*/  @P1 STS [R2], R5 ;  /* 0x0000000502001388 */ /* 0x000fe20000000800 */
[----:B------:R-:W-:Y:S01]  /*0c50*/  BAR.SYNC.DEFER_BLOCKING 0x0 ;  /* 0x0000000000007b1d */ /* 0x000fe20000010000 */
[----:B------:R-:W-:-:S05]  /*0c60*/  LOP3.LUT P1, RZ, R0, 0x7, RZ, 0xc0, !PT ;  /* 0x0000000700ff7812 */ /* 0x000fca000782c0ff */
[----:B------:R-:W-:Y:S04]  /*0c70*/  @!P0 LDS R4, [R2+0x8] ;  /* 0x0000080002048984 */ /* 0x000fe80000000800 */
[----:B------:R-:W0:Y:S02]  /*0c80*/  @!P0 LDS R7, [R2] ;  /* 0x0000000002078984 */ /* 0x000e240000000800 */
[----:B0-----:R-:W-:-:S05]  /*0c90*/  @!P0 FADD R7, R4, R7 ;  /* 0x0000000704078221 */ /* 0x001fca0000000000 */
[----:B------:R-:W-:Y:S01]  /*0ca0*/  @!P0 STS [R2], R7 ;  /* 0x0000000702008388 */ /* 0x000fe20000000800 */
        /* <DEDUP_REMOVED lines=30> */
[----:B------:R-:W-:Y:S06]  /*0e90*/  BAR.SYNC.DEFER_BLOCKING 0x0 ;  /* 0x0000000000007b1d */ /* 0x000fec0000010000 */
[----:B------:R-:W-:Y:S04]  /*0ea0*/  @!P0 LDS R0, [R2+0x200] ;  /* 0x0002000002008984 */ /* 0x000fe80000000800 */
[----:B------:R-:W0:Y:S02]  /*0eb0*/  @!P0 LDS R5, [R2] ;  /* 0x0000000002058984 */ /* 0x000e240000000800 */
[----:B0-----:R-:W-:-:S02]  /*0ec0*/  @!P0 FADD R9, R0, R5 ;  /* 0x0000000500098221 */ /* 0x001fc40000000000 */
[----:B------:R-:W0:Y:S03]  /*0ed0*/  LDC.64 R4, c[0x0][0x398] ;  /* 0x0000e600ff047b82 */ /* 0x000e260000000a00 */
[----:B------:R-:W-:Y:S05]  /*0ee0*/  @!P0 STS [R2], R9 ;  /* 0x0000000902008388 */ /* 0x000fea0000000800 */
[----:B------:R-:W-:Y:S06]  /*0ef0*/  BAR.SYNC.DEFER_BLOCKING 0x0 ;  /* 0x0000000000007b1d */ /* 0x000fec0000010000 */
[----:B------:R-:W0:Y:S04]  /*0f00*/  LDS R3, [UR4] ;  /* 0x00000004ff037984 */ /* 0x000e280008000800 */
[----:B0-----:R-:W-:Y:S01]  /*0f10*/  STG.E desc[UR6][R4.64], R3 ;  /* 0x0000000304007986 */ /* 0x001fe2000c101906 */
[----:B------:R-:W-:Y:S05]  /*0f20*/  EXIT ;  /* 0x000000000000794d */ /* 0x000fea0003800000 */
.L_x_18:
        /* <DEDUP_REMOVED lines=13> */
.L_x_27:


//--------------------- .text._ZN4gevv15kernel_dot_2000IfEEviPKT_S3_PS1_ --------------------------
	.section	.text._ZN4gevv15kernel_dot_2000IfEEviPKT_S3_PS1_,"ax",@progbits
	.align	128
        .global         _ZN4gevv15kernel_dot_2000IfEEviPKT_S3_PS1_
        .type           _ZN4gevv15kernel_dot_2000IfEEviPKT_S3_PS1_,@function
        .size           _ZN4gevv15kernel_dot_2000IfEEviPKT_S3_PS1_,(.L_x_28 - _ZN4gevv15kernel_dot_2000IfEEviPKT_S3_PS1_)
        .other          _ZN4gevv15kernel_dot_2000IfEEviPKT_S3_PS1_,@"STO_CUDA_ENTRY STV_DEFAULT"
_ZN4gevv15kernel_dot_2000IfEEviPKT_S3_PS1_:
.text._ZN4gevv15kernel_dot_2000IfEEviPKT_S3_PS1_:
[----:B------:R-:W-:Y:S01]  /*0000*/  LDC R1, c[0x0][0x37c] ;  /* 0x0000df00ff017b82 */ /* 0x000fe20000000800 */
[----:B------:R-:W0:Y:S01]  /*0010*/  S2R R16, SR_TID.X ;  /* 0x0000000000107919 */ /* 0x000e220000002100 */
[----:B------:R-:W1:Y:S01]  /*0020*/  LDCU.64 UR6, c[0x0][0x358] ;  /* 0x00006b00ff0677ac */ /* 0x000e620008000a00 */
[----:B------:R-:W-:Y:S01]  /*0030*/  BSSY.RECONVERGENT B0, `(.L_x_19) ;  /* 0x0000021000007945 */ /* 0x000fe20003800200 */
[----:B------:R-:W-:Y:S01]  /*0040*/  HFMA2 R0, -RZ, RZ, 0, 0 ;  /* 0x00000000ff007431 */ /* 0x000fe200000001ff */
[----:B0-----:R-:W-:-:S13]  /*0050*/  ISETP.GT.U32.AND P0, PT, R16, 0xf9, PT ;  /* 0x000000f91000780c */ /* 0x001fda0003f04070 */
[----:B-1----:R-:W-:Y:S05]  /*0060*/  @P0 BRA `(.L_x_20) ;  /* 0x0000000000740947 */ /* 0x002fea0003800000 */
[----:B------:R-:W0:Y:S01]  /*0070*/  LDC.64 R2, c[0x0][0x388] ;  /* 0x0000e200ff027b82 */ /* 0x000e220000000a00 */
[----:B------:R-:W-:-:S07]  /*0080*/  SHF.L.U32 R7, R16, 0x3, RZ ;  /* 0x0000000310077819 */ /* 0x000fce00000006ff */
        /* <DEDUP_REMOVED lines=19> */
[----:B--2---:R-:W-:-:S04]  /*01c0*/  FFMA R0, R0, R7, RZ ;  /* 0x0000000700007223 */ /* 0x004fc800000000ff */
[----:B---3--:R-:W-:-:S04]  /*01d0*/  FFMA R0, R9, R6, R0 ;  /* 0x0000000609007223 */ /* 0x008fc80000000000 */
[----:B----4-:R-:W-:-:S04]  /*01e0*/  FFMA R0, R11, R8, R0 ;  /* 0x000000080b007223 */ /* 0x010fc80000000000 */
[----:B-----5:R-:W-:-:S04]  /*01f0*/  FFMA R0, R13, R10, R0 ;  /* 0x0000000a0d007223 */ /* 0x020fc80000000000 */
[----:B------:R-:W-:-:S04]  /*0200*/  FFMA R0, R15, R12, R0 ;  /* 0x0000000c0f007223 */ /* 0x000fc80000000000 */
[----:B------:R-:W-:-:S04]  /*0210*/  FFMA R0, R17, R14, R0 ;  /* 0x0000000e11007223 */ /* 0x000fc80000000000 */
[----:B------:R-:W-:-:S04]  /*0220*/  FFMA R0, R19, R18, R0 ;  /* 0x0000001213007223 */ /* 0x000fc80000000000 */
[----:B------:R-:W-:-:S07]  /*0230*/  FFMA R0, R21, R20, R0 ;  /* 0x0000001415007223 */ /* 0x000fce0000000000 */
.L_x_20:
[----:B------:R-:W-:Y:S05]  /*0240*/  BSYNC.RECONVERGENT B0 ;  /* 0x0000000000007941 */ /* 0x000fea0003800200 */
.L_x_19:
[----:B------:R-:W0:Y:S01]  /*0250*/  S2UR UR5, SR_CgaCtaId ;  /* 0x00000000000579c3 */ /* 0x000e220000008800 */
[----:B------:R-:W-:Y:S01]  /*0260*/  UMOV UR4, 0x400 ;  /* 0x0000040000047882 */ /* 0x000fe20000000000 */
[C---:B------:R-:W-:Y:S02]  /*0270*/  LOP3.LUT R2, R16.reuse, 0x1, RZ, 0xc0, !PT ;  /* 0x0000000110027812 */ /* 0x040fe400078ec0ff */
[----:B------:R-:W-:Y:S02]  /*0280*/  LOP3.LUT P1, RZ, R16, 0x3, RZ, 0xc0, !PT ;  /* 0x0000000310ff7812 */ /* 0x000fe4000782c0ff */
[----:B------:R-:W-:Y:S01]  /*0290*/  ISETP.NE.U32.AND P0, PT, R2, 0x1, PT ;  /* 0x000000010200780c */ /* 0x000fe20003f05070 */
[----:B0-----:R-:W-:-:S06]  /*02a0*/  ULEA UR4, UR5, UR4, 0x18 ;  /* 0x0000000405047291 */ /* 0x001fcc000f8ec0ff */
[----:B------:R-:W-:-:S05]  /*02b0*/  LEA R5, R16, UR4, 0x2 ;  /* 0x0000000410057c11 */ /* 0x000fca000f8e10ff */
        /* <DEDUP_REMOVED lines=52> */
.L_x_21:
        /* <DEDUP_REMOVED lines=16> */
.L_x_28:


//--------------------- .text._ZN4gevv12kernel_axpbyIfEEviT_PKS1_S1_PS1_ --------------------------
	.section	.text._ZN4gevv12kernel_axpbyIfEEviT_PKS1_S1_PS1_,"ax",@progbits
	.align	128
        .global         _ZN4gevv12kernel_axpbyIfEEviT_PKS1_S1_PS1_
        .type           _ZN4gevv12kernel_axpbyIfEEviT_PKS1_S1_PS1_,@function
        .size           _ZN4gevv12kernel_axpbyIfEEviT_PKS1_S1_PS1_,(.L_x_29 - _ZN4gevv12kernel_axpbyIfEEviT_PKS1_S1_PS1_)
        .other          _ZN4gevv12kernel_axpbyIfEEviT_PKS1_S1_PS1_,@"STO_CUDA_ENTRY STV_DEFAULT"
_ZN4gevv12kernel_axpbyIfEEviT_PKS1_S1_PS1_:
.text._ZN4gevv12kernel_axpbyIfEEviT_PKS1_S1_PS1_:
        /* <DEDUP_REMOVED lines=11> */
[----:B------:R-:W4:Y:S01]  /*00b0*/  LDCU UR7, c[0x0][0x384] ;  /* 0x00007080ff0777ac */ /* 0x000f220008000800 */
[----:B0-----:R-:W-:-:S05]  /*00c0*/  IMAD.WIDE R4, R7, 0x4, R4 ;  /* 0x0000000407047825 */ /* 0x001fca00078e0204 */
[----:B-1----:R-:W2:Y:S01]  /*00d0*/  LDG.E R0, desc[UR4][R4.64] ;  /* 0x0000000404007981 */ /* 0x002ea2000c1e1900 */
[----:B---3--:R-:W-:-:S06]  /*00e0*/  IMAD.WIDE R2, R7, 0x4, R2 ;  /* 0x0000000407027825 */ /* 0x008fcc00078e0202 */
[----:B------:R-:W4:Y:S01]  /*00f0*/  LDG.E R2, desc[UR4][R2.64] ;  /* 0x0000000402027981 */ /* 0x000f22000c1e1900 */
[----:B--2---:R-:W-:-:S04]  /*0100*/  FMUL R7, R0, UR6 ;  /* 0x0000000600077c20 */ /* 0x004fc80008400000 */
[----:B----4-:R-:W-:-:S05]  /*0110*/  FFMA R7, R2, UR7, R7 ;  /* 0x0000000702077c23 */ /* 0x010fca0008000007 */
[----:B------:R-:W-:Y:S01]  /*0120*/  STG.E desc[UR4][R4.64], R7 ;  /* 0x0000000704007986 */ /* 0x000fe2000c101904 */
[----:B------:R-:W-:Y:S05]  /*0130*/  EXIT ;  /* 0x000000000000794d */ /* 0x000fea0003800000 */
.L_x_22:
        /* <DEDUP_REMOVED lines=12> */
.L_x_29:


//--------------------- .text._ZN4gevv11kernel_scalIfEEviT_PS1_ --------------------------
	.section	.text._ZN4gevv11kernel_scalIfEEviT_PS1_,"ax",@progbits
	.align	128
        .global         _ZN4gevv11kernel_scalIfEEviT_PS1_
        .type           _ZN4gevv11kernel_scalIfEEviT_PS1_,@function
        .size           _ZN4gevv11kernel_scalIfEEviT_PS1_,(.L_x_30 - _ZN4gevv11kernel_scalIfEEviT_PS1_)
        .other          _ZN4gevv11kernel_scalIfEEviT_PS1_,@"STO_CUDA_ENTRY STV_DEFAULT"
_ZN4gevv11kernel_scalIfEEviT_PS1_:
.text._ZN4gevv11kernel_scalIfEEviT_PS1_:
        /* <DEDUP_REMOVED lines=9> */
[----:B------:R-:W2:Y:S01]  /*0090*/  LDCU UR6, c[0x0][0x384] ;  /* 0x00007080ff0677ac */ /* 0x000ea20008000800 */
[----:B0-----:R-:W-:-:S05]  /*00a0*/  IMAD.WIDE R2, R5, 0x4, R2 ;  /* 0x0000000405027825 */ /* 0x001fca00078e0202 */
[----:B-1----:R-:W2:Y:S02]  /*00b0*/  LDG.E R0, desc[UR4][R2.64] ;  /* 0x0000000402007981 */ /* 0x002ea4000c1e1900 */
[----:B--2---:R-:W-:-:S05]  /*00c0*/  FMUL R5, R0, UR6 ;  /* 0x0000000600057c20 */ /* 0x004fca0008400000 */
[----:B------:R-:W-:Y:S01]  /*00d0*/  STG.E desc[UR4][R2.64], R5 ;  /* 0x0000000502007986 */ /* 0x000fe2000c101904 */
[----:B------:R-:W-:Y:S05]  /*00e0*/  EXIT ;  /* 0x000000000000794d */ /* 0x000fea0003800000 */
.L_x_23:
        /* <DEDUP_REMOVED lines=9> */
.L_x_30:


//--------------------- .text._ZN4gevv11kernel_axpyIfEEviT_PKS1_PS1_ --------------------------
	.section	.text._ZN4gevv11kernel_axpyIfEEviT_PKS1_PS1_,"ax",@progbits
	.align	128
        .global         _ZN4gevv11kernel_axpyIfEEviT_PKS1_PS1_
        .type           _ZN4gevv11kernel_axpyIfEEviT_PKS1_PS1_,@function
        .size           _ZN4gevv11kernel_axpyIfEEviT_PKS1_PS1_,(.L_x_31 - _ZN4gevv11kernel_axpyIfEEviT_PKS1_PS1_)
        .other          _ZN4gevv11kernel_axpyIfEEviT_PKS1_PS1_,@"STO_CUDA_ENTRY STV_DEFAULT"
_ZN4gevv11kernel_axpyIfEEviT_PKS1_PS1_:
.text._ZN4gevv11kernel_axpyIfEEviT_PKS1_PS1_:
        /* <DEDUP_REMOVED lines=13> */
[----:B---3--:R-:W-:-:S05]  /*00d0*/  IMAD.WIDE R4, R7, 0x4, R4 ;  /* 0x0000000407047825 */ /* 0x008fca00078e0204 */
[----:B------:R-:W2:Y:S02]  /*00e0*/  LDG.E R7, desc[UR4][R4.64] ;  /* 0x0000000404077981 */ /* 0x000ea4000c1e1900 */
[----:B--2---:R-:W-:-:S05]  /*00f0*/  FFMA R7, R2, UR6, R7 ;  /* 0x0000000602077c23 */ /* 0x004fca0008000007 */
[----:B------:R-:W-:Y:S01]  /*0100*/  STG.E desc[UR4][R4.64], R7 ;  /* 0x0000000704007986 */ /* 0x000fe2000c101904 */
[----:B------:R-:W-:Y:S05]  /*0110*/  EXIT ;  /* 0x000000000000794d */ /* 0x000fea0003800000 */
.L_x_24:
        /* <DEDUP_REMOVED lines=14> */
.L_x_31:


//--------------------- .nv.shared.reserved.0     --------------------------
	.section	.nv.shared.reserved.0,"aw",@nobits
	.weak		__nv_reservedSMEM_offset_0_alias
	.size		__nv_reservedSMEM_offset_0_alias, 0, 64
	.other		__nv_reservedSMEM_offset_0_alias,@"STO_CUDA_RESERVED_SHARED STV_DEFAULT"
__nv_reservedSMEM_offset_0_alias:
	.zero		0
	.zero		64


//--------------------- .nv.shared._ZN4gevv12kernel_dot_nIfEEviPKT_S3_PS1_ --------------------------
	.section	.nv.shared._ZN4gevv12kernel_dot_nIfEEviPKT_S3_PS1_,"aw",@nobits
	.sectionflags	@""
	.align	4
.nv.shared._ZN4gevv12kernel_dot_nIfEEviPKT_S3_PS1_:
	.zero		2048


//--------------------- .nv.shared._ZN4gevv15kernel_dot_2000IfEEviPKT_S3_PS1_ --------------------------
	.section	.nv.shared._ZN4gevv15kernel_dot_2000IfEEviPKT_S3_PS1_,"aw",@nobits
	.sectionflags	@""
	.align	4
.nv.shared._ZN4gevv15kernel_dot_2000IfEEviPKT_S3_PS1_:
	.zero		2048


//--------------------- .nv.constant0._ZN4gevv12kernel_scaleIfEEviT_PKS1_PS1_ --------------------------
	.section	.nv.constant0._ZN4gevv12kernel_scaleIfEEviT_PKS1_PS1_,"a",@progbits
	.sectionflags	@""
	.align	4
.nv.constant0._ZN4gevv12kernel_scaleIfEEviT_PKS1_PS1_:
	.zero		920


//--------------------- .nv.constant0._ZN4gevv11kernel_asumIfEEviPKT_PS1_ --------------------------
	.section	.nv.constant0._ZN4gevv11kernel_asumIfEEviPKT_PS1_,"a",@progbits
	.sectionflags	@""
	.align	4
.nv.constant0._ZN4gevv11kernel_asumIfEEviPKT_PS1_:
	.zero		920


//--------------------- .nv.constant0._ZN4gevv12kernel_dot_nIfEEviPKT_S3_PS1_ --------------------------
	.section	.nv.constant0._ZN4gevv12kernel_dot_nIfEEviPKT_S3_PS1_,"a",@progbits
	.sectionflags	@""
	.align	4
.nv.constant0._ZN4gevv12kernel_dot_nIfEEviPKT_S3_PS1_:
	.zero		928


//--------------------- .nv.constant0._ZN4gevv15kernel_dot_2000IfEEviPKT_S3_PS1_ --------------------------
	.section	.nv.constant0._ZN4gevv15kernel_dot_2000IfEEviPKT_S3_PS1_,"a",@progbits
	.sectionflags	@""
	.align	4
.nv.constant0._ZN4gevv15kernel_dot_2000IfEEviPKT_S3_PS1_:
	.zero		928


//--------------------- .nv.constant0._ZN4gevv12kernel_axpbyIfEEviT_PKS1_S1_PS1_ --------------------------
	.section	.nv.constant0._ZN4gevv12kernel_axpbyIfEEviT_PKS1_S1_PS1_,"a",@progbits
	.sectionflags	@""
	.align	4
.nv.constant0._ZN4gevv12kernel_axpbyIfEEviT_PKS1_S1_PS1_:
	.zero		928


//--------------------- .nv.constant0._ZN4gevv11kernel_scalIfEEviT_PS1_ --------------------------
	.section	.nv.constant0._ZN4gevv11kernel_scalIfEEviT_PS1_,"a",@progbits
	.sectionflags	@""
	.align	4
.nv.constant0._ZN4gevv11kernel_scalIfEEviT_PS1_:
	.zero		912


//--------------------- .nv.constant0._ZN4gevv11kernel_axpyIfEEviT_PKS1_PS1_ --------------------------
	.section	.nv.constant0._ZN4gevv11kernel_axpyIfEEviT_PKS1_PS1_,"a",@progbits
	.sectionflags	@""
	.align	4
.nv.constant0._ZN4gevv11kernel_axpyIfEEviT_PKS1_PS1_:
	.zero		920


//--------------------- SYMBOLS --------------------------

	.type		.nv.reservedSmem.offset0,@object
	.size		.nv.reservedSmem.offset0,0x4
	.type		.nv.reservedSmem.cap,@object
	.size		.nv.reservedSmem.cap,0x4
